//
// Generated by NVIDIA NVVM Compiler
//
// Compiler Build ID: CL-36424714
// Cuda compilation tools, release 13.0, V13.0.88
// Based on NVVM 20.0.0
//

.version 9.0
.target sm_100
.address_size 64

	// .globl	clearTexture1D_8_0

.visible .entry clearTexture1D_8_0(
	.param .u64 clearTexture1D_8_0_param_0,
	.param .align 16 .b8 clearTexture1D_8_0_param_1[16],
	.param .align 16 .b8 clearTexture1D_8_0_param_2[16]
)
{
	.reg .pred 	%p<2>;
	.reg .b16 	%rs<3>;
	.reg .b32 	%r<10>;
	.reg .b64 	%rd<2>;

	ld.param.u64 	%rd1, [clearTexture1D_8_0_param_0];
	ld.param.u32 	%r6, [clearTexture1D_8_0_param_1];
	ld.param.v4.u32 	{%r2, %r3, %r4, %r5}, [clearTexture1D_8_0_param_2];
	mov.u32 	%r7, %ctaid.x;
	mov.u32 	%r8, %ntid.x;
	mov.u32 	%r9, %tid.x;
	mad.lo.s32 	%r1, %r7, %r8, %r9;
	setp.ge.u32 	%p1, %r1, %r6;
	@%p1 bra 	$L__BB0_2;
	cvt.u16.u32 	%rs1, %r2;
	and.b16  	%rs2, %rs1, 255;
	sust.b.1d.b8.trap 	[%rd1, {%r1}], {%rs2};
$L__BB0_2:
	ret;

}
	// .globl	clearTexture1D_8_1
.visible .entry clearTexture1D_8_1(
	.param .u64 clearTexture1D_8_1_param_0,
	.param .align 16 .b8 clearTexture1D_8_1_param_1[16],
	.param .align 16 .b8 clearTexture1D_8_1_param_2[16]
)
{
	.reg .pred 	%p<2>;
	.reg .b16 	%rs<3>;
	.reg .b32 	%r<13>;
	.reg .b64 	%rd<2>;

	ld.param.u64 	%rd1, [clearTexture1D_8_1_param_0];
	ld.param.v4.u32 	{%r2, %r3, %r4, %r5}, [clearTexture1D_8_1_param_1];
	ld.param.v4.u32 	{%r6, %r7, %r8, %r9}, [clearTexture1D_8_1_param_2];
	mov.u32 	%r10, %ctaid.x;
	mov.u32 	%r11, %ntid.x;
	mov.u32 	%r12, %tid.x;
	mad.lo.s32 	%r1, %r10, %r11, %r12;
	setp.ge.u32 	%p1, %r1, %r2;
	@%p1 bra 	$L__BB1_2;
	cvt.u16.u32 	%rs1, %r6;
	and.b16  	%rs2, %rs1, 255;
	sust.b.a1d.b8.trap 	[%rd1, {%r5, %r1}], {%rs2};
$L__BB1_2:
	ret;

}
	// .globl	clearTexture2D_8_0
.visible .entry clearTexture2D_8_0(
	.param .u64 clearTexture2D_8_0_param_0,
	.param .align 16 .b8 clearTexture2D_8_0_param_1[16],
	.param .align 16 .b8 clearTexture2D_8_0_param_2[16]
)
{
	.reg .pred 	%p<4>;
	.reg .b16 	%rs<3>;
	.reg .b32 	%r<20>;
	.reg .b64 	%rd<2>;

	ld.param.u64 	%rd1, [clearTexture2D_8_0_param_0];
	ld.param.v4.u32 	{%r7, %r8, %r9, %r10}, [clearTexture2D_8_0_param_1];
	ld.param.v4.u32 	{%r3, %r4, %r5, %r6}, [clearTexture2D_8_0_param_2];
	mov.u32 	%r13, %ctaid.x;
	mov.u32 	%r14, %ntid.x;
	mov.u32 	%r15, %tid.x;
	mad.lo.s32 	%r1, %r13, %r14, %r15;
	mov.u32 	%r16, %ctaid.y;
	mov.u32 	%r17, %ntid.y;
	mov.u32 	%r18, %tid.y;
	mad.lo.s32 	%r19, %r16, %r17, %r18;
	setp.ge.u32 	%p1, %r1, %r7;
	setp.ge.u32 	%p2, %r19, %r8;
	or.pred  	%p3, %p1, %p2;
	@%p3 bra 	$L__BB2_2;
	cvt.u16.u32 	%rs1, %r3;
	and.b16  	%rs2, %rs1, 255;
	sust.b.2d.b8.trap 	[%rd1, {%r1, %r19}], {%rs2};
$L__BB2_2:
	ret;

}
	// .globl	clearTexture2D_8_1
.visible .entry clearTexture2D_8_1(
	.param .u64 clearTexture2D_8_1_param_0,
	.param .align 16 .b8 clearTexture2D_8_1_param_1[16],
	.param .align 16 .b8 clearTexture2D_8_1_param_2[16]
)
{
	.reg .pred 	%p<4>;
	.reg .b16 	%rs<3>;
	.reg .b32 	%r<22>;
	.reg .b64 	%rd<2>;

	ld.param.u64 	%rd1, [clearTexture2D_8_1_param_0];
	ld.param.v4.u32 	{%r11, %r12, %r13, %r14}, [clearTexture2D_8_1_param_1];
	ld.param.v4.u32 	{%r7, %r8, %r9, %r10}, [clearTexture2D_8_1_param_2];
	mov.u32 	%r15, %ctaid.x;
	mov.u32 	%r16, %ntid.x;
	mov.u32 	%r17, %tid.x;
	mad.lo.s32 	%r1, %r15, %r16, %r17;
	mov.u32 	%r18, %ctaid.y;
	mov.u32 	%r19, %ntid.y;
	mov.u32 	%r20, %tid.y;
	mad.lo.s32 	%r21, %r18, %r19, %r20;
	setp.ge.u32 	%p1, %r1, %r11;
	setp.ge.u32 	%p2, %r21, %r12;
	or.pred  	%p3, %p1, %p2;
	@%p3 bra 	$L__BB3_2;
	cvt.u16.u32 	%rs1, %r7;
	and.b16  	%rs2, %rs1, 255;
	sust.b.a2d.b8.trap 	[%rd1, {%r14, %r1, %r21, %r21}], {%rs2};
$L__BB3_2:
	ret;

}
	// .globl	clearTexture3D_8_0
.visible .entry clearTexture3D_8_0(
	.param .u64 clearTexture3D_8_0_param_0,
	.param .align 16 .b8 clearTexture3D_8_0_param_1[16],
	.param .align 16 .b8 clearTexture3D_8_0_param_2[16]
)
{
	.reg .pred 	%p<6>;
	.reg .b16 	%rs<3>;
	.reg .b32 	%r<26>;
	.reg .b64 	%rd<2>;

	ld.param.u64 	%rd1, [clearTexture3D_8_0_param_0];
	ld.param.v4.u32 	{%r8, %r9, %r10, %r11}, [clearTexture3D_8_0_param_1];
	ld.param.v4.u32 	{%r4, %r5, %r6, %r7}, [clearTexture3D_8_0_param_2];
	mov.u32 	%r15, %ctaid.x;
	mov.u32 	%r16, %ntid.x;
	mov.u32 	%r17, %tid.x;
	mad.lo.s32 	%r1, %r15, %r16, %r17;
	mov.u32 	%r18, %ctaid.y;
	mov.u32 	%r19, %ntid.y;
	mov.u32 	%r20, %tid.y;
	mad.lo.s32 	%r21, %r18, %r19, %r20;
	mov.u32 	%r22, %ctaid.z;
	mov.u32 	%r23, %ntid.z;
	mov.u32 	%r24, %tid.z;
	mad.lo.s32 	%r25, %r22, %r23, %r24;
	setp.ge.u32 	%p1, %r1, %r8;
	setp.ge.u32 	%p2, %r21, %r9;
	or.pred  	%p3, %p1, %p2;
	setp.ge.u32 	%p4, %r25, %r10;
	or.pred  	%p5, %p3, %p4;
	@%p5 bra 	$L__BB4_2;
	cvt.u16.u32 	%rs1, %r4;
	and.b16  	%rs2, %rs1, 255;
	sust.b.3d.b8.trap 	[%rd1, {%r1, %r21, %r25, %r25}], {%rs2};
$L__BB4_2:
	ret;

}
	// .globl	clearTextureCube_8_0
.visible .entry clearTextureCube_8_0(
	.param .u64 clearTextureCube_8_0_param_0,
	.param .align 16 .b8 clearTextureCube_8_0_param_1[16],
	.param .align 16 .b8 clearTextureCube_8_0_param_2[16]
)
{
	.reg .pred 	%p<4>;
	.reg .b16 	%rs<3>;
	.reg .b32 	%r<22>;
	.reg .b64 	%rd<2>;

	ld.param.u64 	%rd1, [clearTextureCube_8_0_param_0];
	ld.param.v4.u32 	{%r11, %r12, %r13, %r14}, [clearTextureCube_8_0_param_1];
	ld.param.v4.u32 	{%r7, %r8, %r9, %r10}, [clearTextureCube_8_0_param_2];
	mov.u32 	%r15, %ctaid.x;
	mov.u32 	%r16, %ntid.x;
	mov.u32 	%r17, %tid.x;
	mad.lo.s32 	%r1, %r15, %r16, %r17;
	mov.u32 	%r18, %ctaid.y;
	mov.u32 	%r19, %ntid.y;
	mov.u32 	%r20, %tid.y;
	mad.lo.s32 	%r21, %r18, %r19, %r20;
	setp.ge.u32 	%p1, %r1, %r11;
	setp.ge.u32 	%p2, %r21, %r12;
	or.pred  	%p3, %p1, %p2;
	@%p3 bra 	$L__BB5_2;
	cvt.u16.u32 	%rs1, %r7;
	and.b16  	%rs2, %rs1, 255;
	sust.b.a2d.b8.trap 	[%rd1, {%r14, %r1, %r21, %r21}], {%rs2};
$L__BB5_2:
	ret;

}
	// .globl	clearTextureCube_8_1
.visible .entry clearTextureCube_8_1(
	.param .u64 clearTextureCube_8_1_param_0,
	.param .align 16 .b8 clearTextureCube_8_1_param_1[16],
	.param .align 16 .b8 clearTextureCube_8_1_param_2[16]
)
{
	.reg .pred 	%p<4>;
	.reg .b16 	%rs<3>;
	.reg .b32 	%r<22>;
	.reg .b64 	%rd<2>;

	ld.param.u64 	%rd1, [clearTextureCube_8_1_param_0];
	ld.param.v4.u32 	{%r11, %r12, %r13, %r14}, [clearTextureCube_8_1_param_1];
	ld.param.v4.u32 	{%r7, %r8, %r9, %r10}, [clearTextureCube_8_1_param_2];
	mov.u32 	%r15, %ctaid.x;
	mov.u32 	%r16, %ntid.x;
	mov.u32 	%r17, %tid.x;
	mad.lo.s32 	%r1, %r15, %r16, %r17;
	mov.u32 	%r18, %ctaid.y;
	mov.u32 	%r19, %ntid.y;
	mov.u32 	%r20, %tid.y;
	mad.lo.s32 	%r21, %r18, %r19, %r20;
	setp.ge.u32 	%p1, %r1, %r11;
	setp.ge.u32 	%p2, %r21, %r12;
	or.pred  	%p3, %p1, %p2;
	@%p3 bra 	$L__BB6_2;
	cvt.u16.u32 	%rs1, %r7;
	and.b16  	%rs2, %rs1, 255;
	sust.b.a2d.b8.trap 	[%rd1, {%r14, %r1, %r21, %r21}], {%rs2};
$L__BB6_2:
	ret;

}
	// .globl	clearTexture1D_16_0
.visible .entry clearTexture1D_16_0(
	.param .u64 clearTexture1D_16_0_param_0,
	.param .align 16 .b8 clearTexture1D_16_0_param_1[16],
	.param .align 16 .b8 clearTexture1D_16_0_param_2[16]
)
{
	.reg .pred 	%p<2>;
	.reg .b16 	%rs<2>;
	.reg .b32 	%r<11>;
	.reg .b64 	%rd<2>;

	ld.param.u64 	%rd1, [clearTexture1D_16_0_param_0];
	ld.param.u32 	%r6, [clearTexture1D_16_0_param_1];
	ld.param.v4.u32 	{%r2, %r3, %r4, %r5}, [clearTexture1D_16_0_param_2];
	mov.u32 	%r7, %ctaid.x;
	mov.u32 	%r8, %ntid.x;
	mov.u32 	%r9, %tid.x;
	mad.lo.s32 	%r1, %r7, %r8, %r9;
	setp.ge.u32 	%p1, %r1, %r6;
	@%p1 bra 	$L__BB7_2;
	cvt.u16.u32 	%rs1, %r2;
	shl.b32 	%r10, %r1, 1;
	sust.b.1d.b16.trap 	[%rd1, {%r10}], {%rs1};
$L__BB7_2:
	ret;

}
	// .globl	clearTexture1D_16_1
.visible .entry clearTexture1D_16_1(
	.param .u64 clearTexture1D_16_1_param_0,
	.param .align 16 .b8 clearTexture1D_16_1_param_1[16],
	.param .align 16 .b8 clearTexture1D_16_1_param_2[16]
)
{
	.reg .pred 	%p<2>;
	.reg .b16 	%rs<2>;
	.reg .b32 	%r<14>;
	.reg .b64 	%rd<2>;

	ld.param.u64 	%rd1, [clearTexture1D_16_1_param_0];
	ld.param.v4.u32 	{%r2, %r3, %r4, %r5}, [clearTexture1D_16_1_param_1];
	ld.param.v4.u32 	{%r6, %r7, %r8, %r9}, [clearTexture1D_16_1_param_2];
	mov.u32 	%r10, %ctaid.x;
	mov.u32 	%r11, %ntid.x;
	mov.u32 	%r12, %tid.x;
	mad.lo.s32 	%r1, %r10, %r11, %r12;
	setp.ge.u32 	%p1, %r1, %r2;
	@%p1 bra 	$L__BB8_2;
	cvt.u16.u32 	%rs1, %r6;
	shl.b32 	%r13, %r1, 1;
	sust.b.a1d.b16.trap 	[%rd1, {%r5, %r13}], {%rs1};
$L__BB8_2:
	ret;

}
	// .globl	clearTexture2D_16_0
.visible .entry clearTexture2D_16_0(
	.param .u64 clearTexture2D_16_0_param_0,
	.param .align 16 .b8 clearTexture2D_16_0_param_1[16],
	.param .align 16 .b8 clearTexture2D_16_0_param_2[16]
)
{
	.reg .pred 	%p<4>;
	.reg .b16 	%rs<2>;
	.reg .b32 	%r<21>;
	.reg .b64 	%rd<2>;

	ld.param.u64 	%rd1, [clearTexture2D_16_0_param_0];
	ld.param.v4.u32 	{%r7, %r8, %r9, %r10}, [clearTexture2D_16_0_param_1];
	ld.param.v4.u32 	{%r3, %r4, %r5, %r6}, [clearTexture2D_16_0_param_2];
	mov.u32 	%r13, %ctaid.x;
	mov.u32 	%r14, %ntid.x;
	mov.u32 	%r15, %tid.x;
	mad.lo.s32 	%r1, %r13, %r14, %r15;
	mov.u32 	%r16, %ctaid.y;
	mov.u32 	%r17, %ntid.y;
	mov.u32 	%r18, %tid.y;
	mad.lo.s32 	%r19, %r16, %r17, %r18;
	setp.ge.u32 	%p1, %r1, %r7;
	setp.ge.u32 	%p2, %r19, %r8;
	or.pred  	%p3, %p1, %p2;
	@%p3 bra 	$L__BB9_2;
	cvt.u16.u32 	%rs1, %r3;
	shl.b32 	%r20, %r1, 1;
	sust.b.2d.b16.trap 	[%rd1, {%r20, %r19}], {%rs1};
$L__BB9_2:
	ret;

}
	// .globl	clearTexture2D_16_1
.visible .entry clearTexture2D_16_1(
	.param .u64 clearTexture2D_16_1_param_0,
	.param .align 16 .b8 clearTexture2D_16_1_param_1[16],
	.param .align 16 .b8 clearTexture2D_16_1_param_2[16]
)
{
	.reg .pred 	%p<4>;
	.reg .b16 	%rs<2>;
	.reg .b32 	%r<23>;
	.reg .b64 	%rd<2>;

	ld.param.u64 	%rd1, [clearTexture2D_16_1_param_0];
	ld.param.v4.u32 	{%r11, %r12, %r13, %r14}, [clearTexture2D_16_1_param_1];
	ld.param.v4.u32 	{%r7, %r8, %r9, %r10}, [clearTexture2D_16_1_param_2];
	mov.u32 	%r15, %ctaid.x;
	mov.u32 	%r16, %ntid.x;
	mov.u32 	%r17, %tid.x;
	mad.lo.s32 	%r1, %r15, %r16, %r17;
	mov.u32 	%r18, %ctaid.y;
	mov.u32 	%r19, %ntid.y;
	mov.u32 	%r20, %tid.y;
	mad.lo.s32 	%r21, %r18, %r19, %r20;
	setp.ge.u32 	%p1, %r1, %r11;
	setp.ge.u32 	%p2, %r21, %r12;
	or.pred  	%p3, %p1, %p2;
	@%p3 bra 	$L__BB10_2;
	cvt.u16.u32 	%rs1, %r7;
	shl.b32 	%r22, %r1, 1;
	sust.b.a2d.b16.trap 	[%rd1, {%r14, %r22, %r21, %r21}], {%rs1};
$L__BB10_2:
	ret;

}
	// .globl	clearTexture3D_16_0
.visible .entry clearTexture3D_16_0(
	.param .u64 clearTexture3D_16_0_param_0,
	.param .align 16 .b8 clearTexture3D_16_0_param_1[16],
	.param .align 16 .b8 clearTexture3D_16_0_param_2[16]
)
{
	.reg .pred 	%p<6>;
	.reg .b16 	%rs<2>;
	.reg .b32 	%r<27>;
	.reg .b64 	%rd<2>;

	ld.param.u64 	%rd1, [clearTexture3D_16_0_param_0];
	ld.param.v4.u32 	{%r8, %r9, %r10, %r11}, [clearTexture3D_16_0_param_1];
	ld.param.v4.u32 	{%r4, %r5, %r6, %r7}, [clearTexture3D_16_0_param_2];
	mov.u32 	%r15, %ctaid.x;
	mov.u32 	%r16, %ntid.x;
	mov.u32 	%r17, %tid.x;
	mad.lo.s32 	%r1, %r15, %r16, %r17;
	mov.u32 	%r18, %ctaid.y;
	mov.u32 	%r19, %ntid.y;
	mov.u32 	%r20, %tid.y;
	mad.lo.s32 	%r21, %r18, %r19, %r20;
	mov.u32 	%r22, %ctaid.z;
	mov.u32 	%r23, %ntid.z;
	mov.u32 	%r24, %tid.z;
	mad.lo.s32 	%r25, %r22, %r23, %r24;
	setp.ge.u32 	%p1, %r1, %r8;
	setp.ge.u32 	%p2, %r21, %r9;
	or.pred  	%p3, %p1, %p2;
	setp.ge.u32 	%p4, %r25, %r10;
	or.pred  	%p5, %p3, %p4;
	@%p5 bra 	$L__BB11_2;
	cvt.u16.u32 	%rs1, %r4;
	shl.b32 	%r26, %r1, 1;
	sust.b.3d.b16.trap 	[%rd1, {%r26, %r21, %r25, %r25}], {%rs1};
$L__BB11_2:
	ret;

}
	// .globl	clearTextureCube_16_0
.visible .entry clearTextureCube_16_0(
	.param .u64 clearTextureCube_16_0_param_0,
	.param .align 16 .b8 clearTextureCube_16_0_param_1[16],
	.param .align 16 .b8 clearTextureCube_16_0_param_2[16]
)
{
	.reg .pred 	%p<4>;
	.reg .b16 	%rs<2>;
	.reg .b32 	%r<23>;
	.reg .b64 	%rd<2>;

	ld.param.u64 	%rd1, [clearTextureCube_16_0_param_0];
	ld.param.v4.u32 	{%r11, %r12, %r13, %r14}, [clearTextureCube_16_0_param_1];
	ld.param.v4.u32 	{%r7, %r8, %r9, %r10}, [clearTextureCube_16_0_param_2];
	mov.u32 	%r15, %ctaid.x;
	mov.u32 	%r16, %ntid.x;
	mov.u32 	%r17, %tid.x;
	mad.lo.s32 	%r1, %r15, %r16, %r17;
	mov.u32 	%r18, %ctaid.y;
	mov.u32 	%r19, %ntid.y;
	mov.u32 	%r20, %tid.y;
	mad.lo.s32 	%r21, %r18, %r19, %r20;
	setp.ge.u32 	%p1, %r1, %r11;
	setp.ge.u32 	%p2, %r21, %r12;
	or.pred  	%p3, %p1, %p2;
	@%p3 bra 	$L__BB12_2;
	cvt.u16.u32 	%rs1, %r7;
	shl.b32 	%r22, %r1, 1;
	sust.b.a2d.b16.trap 	[%rd1, {%r14, %r22, %r21, %r21}], {%rs1};
$L__BB12_2:
	ret;

}
	// .globl	clearTextureCube_16_1
.visible .entry clearTextureCube_16_1(
	.param .u64 clearTextureCube_16_1_param_0,
	.param .align 16 .b8 clearTextureCube_16_1_param_1[16],
	.param .align 16 .b8 clearTextureCube_16_1_param_2[16]
)
{
	.reg .pred 	%p<4>;
	.reg .b16 	%rs<2>;
	.reg .b32 	%r<23>;
	.reg .b64 	%rd<2>;

	ld.param.u64 	%rd1, [clearTextureCube_16_1_param_0];
	ld.param.v4.u32 	{%r11, %r12, %r13, %r14}, [clearTextureCube_16_1_param_1];
	ld.param.v4.u32 	{%r7, %r8, %r9, %r10}, [clearTextureCube_16_1_param_2];
	mov.u32 	%r15, %ctaid.x;
	mov.u32 	%r16, %ntid.x;
	mov.u32 	%r17, %tid.x;
	mad.lo.s32 	%r1, %r15, %r16, %r17;
	mov.u32 	%r18, %ctaid.y;
	mov.u32 	%r19, %ntid.y;
	mov.u32 	%r20, %tid.y;
	mad.lo.s32 	%r21, %r18, %r19, %r20;
	setp.ge.u32 	%p1, %r1, %r11;
	setp.ge.u32 	%p2, %r21, %r12;
	or.pred  	%p3, %p1, %p2;
	@%p3 bra 	$L__BB13_2;
	cvt.u16.u32 	%rs1, %r7;
	shl.b32 	%r22, %r1, 1;
	sust.b.a2d.b16.trap 	[%rd1, {%r14, %r22, %r21, %r21}], {%rs1};
$L__BB13_2:
	ret;

}
	// .globl	clearTexture1D_32_0
.visible .entry clearTexture1D_32_0(
	.param .u64 clearTexture1D_32_0_param_0,
	.param .align 16 .b8 clearTexture1D_32_0_param_1[16],
	.param .align 16 .b8 clearTexture1D_32_0_param_2[16]
)
{
	.reg .pred 	%p<2>;
	.reg .b32 	%r<11>;
	.reg .b64 	%rd<2>;

	ld.param.u64 	%rd1, [clearTexture1D_32_0_param_0];
	ld.param.u32 	%r6, [clearTexture1D_32_0_param_1];
	ld.param.v4.u32 	{%r2, %r3, %r4, %r5}, [clearTexture1D_32_0_param_2];
	mov.u32 	%r7, %ctaid.x;
	mov.u32 	%r8, %ntid.x;
	mov.u32 	%r9, %tid.x;
	mad.lo.s32 	%r1, %r7, %r8, %r9;
	setp.ge.u32 	%p1, %r1, %r6;
	@%p1 bra 	$L__BB14_2;
	shl.b32 	%r10, %r1, 2;
	sust.b.1d.b32.trap 	[%rd1, {%r10}], {%r2};
$L__BB14_2:
	ret;

}
	// .globl	clearTexture1D_32_1
.visible .entry clearTexture1D_32_1(
	.param .u64 clearTexture1D_32_1_param_0,
	.param .align 16 .b8 clearTexture1D_32_1_param_1[16],
	.param .align 16 .b8 clearTexture1D_32_1_param_2[16]
)
{
	.reg .pred 	%p<2>;
	.reg .b32 	%r<14>;
	.reg .b64 	%rd<2>;

	ld.param.u64 	%rd1, [clearTexture1D_32_1_param_0];
	ld.param.v4.u32 	{%r2, %r3, %r4, %r5}, [clearTexture1D_32_1_param_1];
	ld.param.v4.u32 	{%r6, %r7, %r8, %r9}, [clearTexture1D_32_1_param_2];
	mov.u32 	%r10, %ctaid.x;
	mov.u32 	%r11, %ntid.x;
	mov.u32 	%r12, %tid.x;
	mad.lo.s32 	%r1, %r10, %r11, %r12;
	setp.ge.u32 	%p1, %r1, %r2;
	@%p1 bra 	$L__BB15_2;
	shl.b32 	%r13, %r1, 2;
	sust.b.a1d.b32.trap 	[%rd1, {%r5, %r13}], {%r6};
$L__BB15_2:
	ret;

}
	// .globl	clearTexture2D_32_0
.visible .entry clearTexture2D_32_0(
	.param .u64 clearTexture2D_32_0_param_0,
	.param .align 16 .b8 clearTexture2D_32_0_param_1[16],
	.param .align 16 .b8 clearTexture2D_32_0_param_2[16]
)
{
	.reg .pred 	%p<4>;
	.reg .b32 	%r<21>;
	.reg .b64 	%rd<2>;

	ld.param.u64 	%rd1, [clearTexture2D_32_0_param_0];
	ld.param.v4.u32 	{%r7, %r8, %r9, %r10}, [clearTexture2D_32_0_param_1];
	ld.param.v4.u32 	{%r3, %r4, %r5, %r6}, [clearTexture2D_32_0_param_2];
	mov.u32 	%r13, %ctaid.x;
	mov.u32 	%r14, %ntid.x;
	mov.u32 	%r15, %tid.x;
	mad.lo.s32 	%r1, %r13, %r14, %r15;
	mov.u32 	%r16, %ctaid.y;
	mov.u32 	%r17, %ntid.y;
	mov.u32 	%r18, %tid.y;
	mad.lo.s32 	%r19, %r16, %r17, %r18;
	setp.ge.u32 	%p1, %r1, %r7;
	setp.ge.u32 	%p2, %r19, %r8;
	or.pred  	%p3, %p1, %p2;
	@%p3 bra 	$L__BB16_2;
	shl.b32 	%r20, %r1, 2;
	sust.b.2d.b32.trap 	[%rd1, {%r20, %r19}], {%r3};
$L__BB16_2:
	ret;

}
	// .globl	clearTexture2D_32_1
.visible .entry clearTexture2D_32_1(
	.param .u64 clearTexture2D_32_1_param_0,
	.param .align 16 .b8 clearTexture2D_32_1_param_1[16],
	.param .align 16 .b8 clearTexture2D_32_1_param_2[16]
)
{
	.reg .pred 	%p<4>;
	.reg .b32 	%r<23>;
	.reg .b64 	%rd<2>;

	ld.param.u64 	%rd1, [clearTexture2D_32_1_param_0];
	ld.param.v4.u32 	{%r11, %r12, %r13, %r14}, [clearTexture2D_32_1_param_1];
	ld.param.v4.u32 	{%r7, %r8, %r9, %r10}, [clearTexture2D_32_1_param_2];
	mov.u32 	%r15, %ctaid.x;
	mov.u32 	%r16, %ntid.x;
	mov.u32 	%r17, %tid.x;
	mad.lo.s32 	%r1, %r15, %r16, %r17;
	mov.u32 	%r18, %ctaid.y;
	mov.u32 	%r19, %ntid.y;
	mov.u32 	%r20, %tid.y;
	mad.lo.s32 	%r21, %r18, %r19, %r20;
	setp.ge.u32 	%p1, %r1, %r11;
	setp.ge.u32 	%p2, %r21, %r12;
	or.pred  	%p3, %p1, %p2;
	@%p3 bra 	$L__BB17_2;
	shl.b32 	%r22, %r1, 2;
	sust.b.a2d.b32.trap 	[%rd1, {%r14, %r22, %r21, %r21}], {%r7};
$L__BB17_2:
	ret;

}
	// .globl	clearTexture3D_32_0
.visible .entry clearTexture3D_32_0(
	.param .u64 clearTexture3D_32_0_param_0,
	.param .align 16 .b8 clearTexture3D_32_0_param_1[16],
	.param .align 16 .b8 clearTexture3D_32_0_param_2[16]
)
{
	.reg .pred 	%p<6>;
	.reg .b32 	%r<27>;
	.reg .b64 	%rd<2>;

	ld.param.u64 	%rd1, [clearTexture3D_32_0_param_0];
	ld.param.v4.u32 	{%r8, %r9, %r10, %r11}, [clearTexture3D_32_0_param_1];
	ld.param.v4.u32 	{%r4, %r5, %r6, %r7}, [clearTexture3D_32_0_param_2];
	mov.u32 	%r15, %ctaid.x;
	mov.u32 	%r16, %ntid.x;
	mov.u32 	%r17, %tid.x;
	mad.lo.s32 	%r1, %r15, %r16, %r17;
	mov.u32 	%r18, %ctaid.y;
	mov.u32 	%r19, %ntid.y;
	mov.u32 	%r20, %tid.y;
	mad.lo.s32 	%r21, %r18, %r19, %r20;
	mov.u32 	%r22, %ctaid.z;
	mov.u32 	%r23, %ntid.z;
	mov.u32 	%r24, %tid.z;
	mad.lo.s32 	%r25, %r22, %r23, %r24;
	setp.ge.u32 	%p1, %r1, %r8;
	setp.ge.u32 	%p2, %r21, %r9;
	or.pred  	%p3, %p1, %p2;
	setp.ge.u32 	%p4, %r25, %r10;
	or.pred  	%p5, %p3, %p4;
	@%p5 bra 	$L__BB18_2;
	shl.b32 	%r26, %r1, 2;
	sust.b.3d.b32.trap 	[%rd1, {%r26, %r21, %r25, %r25}], {%r4};
$L__BB18_2:
	ret;

}
	// .globl	clearTextureCube_32_0
.visible .entry clearTextureCube_32_0(
	.param .u64 clearTextureCube_32_0_param_0,
	.param .align 16 .b8 clearTextureCube_32_0_param_1[16],
	.param .align 16 .b8 clearTextureCube_32_0_param_2[16]
)
{
	.reg .pred 	%p<4>;
	.reg .b32 	%r<23>;
	.reg .b64 	%rd<2>;

	ld.param.u64 	%rd1, [clearTextureCube_32_0_param_0];
	ld.param.v4.u32 	{%r11, %r12, %r13, %r14}, [clearTextureCube_32_0_param_1];
	ld.param.v4.u32 	{%r7, %r8, %r9, %r10}, [clearTextureCube_32_0_param_2];
	mov.u32 	%r15, %ctaid.x;
	mov.u32 	%r16, %ntid.x;
	mov.u32 	%r17, %tid.x;
	mad.lo.s32 	%r1, %r15, %r16, %r17;
	mov.u32 	%r18, %ctaid.y;
	mov.u32 	%r19, %ntid.y;
	mov.u32 	%r20, %tid.y;
	mad.lo.s32 	%r21, %r18, %r19, %r20;
	setp.ge.u32 	%p1, %r1, %r11;
	setp.ge.u32 	%p2, %r21, %r12;
	or.pred  	%p3, %p1, %p2;
	@%p3 bra 	$L__BB19_2;
	shl.b32 	%r22, %r1, 2;
	sust.b.a2d.b32.trap 	[%rd1, {%r14, %r22, %r21, %r21}], {%r7};
$L__BB19_2:
	ret;

}
	// .globl	clearTextureCube_32_1
.visible .entry clearTextureCube_32_1(
	.param .u64 clearTextureCube_32_1_param_0,
	.param .align 16 .b8 clearTextureCube_32_1_param_1[16],
	.param .align 16 .b8 clearTextureCube_32_1_param_2[16]
)
{
	.reg .pred 	%p<4>;
	.reg .b32 	%r<23>;
	.reg .b64 	%rd<2>;

	ld.param.u64 	%rd1, [clearTextureCube_32_1_param_0];
	ld.param.v4.u32 	{%r11, %r12, %r13, %r14}, [clearTextureCube_32_1_param_1];
	ld.param.v4.u32 	{%r7, %r8, %r9, %r10}, [clearTextureCube_32_1_param_2];
	mov.u32 	%r15, %ctaid.x;
	mov.u32 	%r16, %ntid.x;
	mov.u32 	%r17, %tid.x;
	mad.lo.s32 	%r1, %r15, %r16, %r17;
	mov.u32 	%r18, %ctaid.y;
	mov.u32 	%r19, %ntid.y;
	mov.u32 	%r20, %tid.y;
	mad.lo.s32 	%r21, %r18, %r19, %r20;
	setp.ge.u32 	%p1, %r1, %r11;
	setp.ge.u32 	%p2, %r21, %r12;
	or.pred  	%p3, %p1, %p2;
	@%p3 bra 	$L__BB20_2;
	shl.b32 	%r22, %r1, 2;
	sust.b.a2d.b32.trap 	[%rd1, {%r14, %r22, %r21, %r21}], {%r7};
$L__BB20_2:
	ret;

}
	// .globl	clearTexture1D_64_0
.visible .entry clearTexture1D_64_0(
	.param .u64 clearTexture1D_64_0_param_0,
	.param .align 16 .b8 clearTexture1D_64_0_param_1[16],
	.param .align 16 .b8 clearTexture1D_64_0_param_2[16]
)
{
	.reg .pred 	%p<2>;
	.reg .b32 	%r<11>;
	.reg .b64 	%rd<2>;

	ld.param.u64 	%rd1, [clearTexture1D_64_0_param_0];
	ld.param.u32 	%r6, [clearTexture1D_64_0_param_1];
	ld.param.v4.u32 	{%r2, %r3, %r4, %r5}, [clearTexture1D_64_0_param_2];
	mov.u32 	%r7, %ctaid.x;
	mov.u32 	%r8, %ntid.x;
	mov.u32 	%r9, %tid.x;
	mad.lo.s32 	%r1, %r7, %r8, %r9;
	setp.ge.u32 	%p1, %r1, %r6;
	@%p1 bra 	$L__BB21_2;
	shl.b32 	%r10, %r1, 3;
	sust.b.1d.v2.b32.trap 	[%rd1, {%r10}], {%r2, %r3};
$L__BB21_2:
	ret;

}
	// .globl	clearTexture1D_64_1
.visible .entry clearTexture1D_64_1(
	.param .u64 clearTexture1D_64_1_param_0,
	.param .align 16 .b8 clearTexture1D_64_1_param_1[16],
	.param .align 16 .b8 clearTexture1D_64_1_param_2[16]
)
{
	.reg .pred 	%p<2>;
	.reg .b32 	%r<14>;
	.reg .b64 	%rd<2>;

	ld.param.u64 	%rd1, [clearTexture1D_64_1_param_0];
	ld.param.v4.u32 	{%r2, %r3, %r4, %r5}, [clearTexture1D_64_1_param_1];
	ld.param.v4.u32 	{%r6, %r7, %r8, %r9}, [clearTexture1D_64_1_param_2];
	mov.u32 	%r10, %ctaid.x;
	mov.u32 	%r11, %ntid.x;
	mov.u32 	%r12, %tid.x;
	mad.lo.s32 	%r1, %r10, %r11, %r12;
	setp.ge.u32 	%p1, %r1, %r2;
	@%p1 bra 	$L__BB22_2;
	shl.b32 	%r13, %r1, 3;
	sust.b.a1d.v2.b32.trap 	[%rd1, {%r5, %r13}], {%r6, %r7};
$L__BB22_2:
	ret;

}
	// .globl	clearTexture2D_64_0
.visible .entry clearTexture2D_64_0(
	.param .u64 clearTexture2D_64_0_param_0,
	.param .align 16 .b8 clearTexture2D_64_0_param_1[16],
	.param .align 16 .b8 clearTexture2D_64_0_param_2[16]
)
{
	.reg .pred 	%p<4>;
	.reg .b32 	%r<21>;
	.reg .b64 	%rd<2>;

	ld.param.u64 	%rd1, [clearTexture2D_64_0_param_0];
	ld.param.v4.u32 	{%r7, %r8, %r9, %r10}, [clearTexture2D_64_0_param_1];
	ld.param.v4.u32 	{%r3, %r4, %r5, %r6}, [clearTexture2D_64_0_param_2];
	mov.u32 	%r13, %ctaid.x;
	mov.u32 	%r14, %ntid.x;
	mov.u32 	%r15, %tid.x;
	mad.lo.s32 	%r1, %r13, %r14, %r15;
	mov.u32 	%r16, %ctaid.y;
	mov.u32 	%r17, %ntid.y;
	mov.u32 	%r18, %tid.y;
	mad.lo.s32 	%r19, %r16, %r17, %r18;
	setp.ge.u32 	%p1, %r1, %r7;
	setp.ge.u32 	%p2, %r19, %r8;
	or.pred  	%p3, %p1, %p2;
	@%p3 bra 	$L__BB23_2;
	shl.b32 	%r20, %r1, 3;
	sust.b.2d.v2.b32.trap 	[%rd1, {%r20, %r19}], {%r3, %r4};
$L__BB23_2:
	ret;

}
	// .globl	clearTexture2D_64_1
.visible .entry clearTexture2D_64_1(
	.param .u64 clearTexture2D_64_1_param_0,
	.param .align 16 .b8 clearTexture2D_64_1_param_1[16],
	.param .align 16 .b8 clearTexture2D_64_1_param_2[16]
)
{
	.reg .pred 	%p<4>;
	.reg .b32 	%r<23>;
	.reg .b64 	%rd<2>;

	ld.param.u64 	%rd1, [clearTexture2D_64_1_param_0];
	ld.param.v4.u32 	{%r11, %r12, %r13, %r14}, [clearTexture2D_64_1_param_1];
	ld.param.v4.u32 	{%r7, %r8, %r9, %r10}, [clearTexture2D_64_1_param_2];
	mov.u32 	%r15, %ctaid.x;
	mov.u32 	%r16, %ntid.x;
	mov.u32 	%r17, %tid.x;
	mad.lo.s32 	%r1, %r15, %r16, %r17;
	mov.u32 	%r18, %ctaid.y;
	mov.u32 	%r19, %ntid.y;
	mov.u32 	%r20, %tid.y;
	mad.lo.s32 	%r21, %r18, %r19, %r20;
	setp.ge.u32 	%p1, %r1, %r11;
	setp.ge.u32 	%p2, %r21, %r12;
	or.pred  	%p3, %p1, %p2;
	@%p3 bra 	$L__BB24_2;
	shl.b32 	%r22, %r1, 3;
	sust.b.a2d.v2.b32.trap 	[%rd1, {%r14, %r22, %r21, %r21}], {%r7, %r8};
$L__BB24_2:
	ret;

}
	// .globl	clearTexture3D_64_0
.visible .entry clearTexture3D_64_0(
	.param .u64 clearTexture3D_64_0_param_0,
	.param .align 16 .b8 clearTexture3D_64_0_param_1[16],
	.param .align 16 .b8 clearTexture3D_64_0_param_2[16]
)
{
	.reg .pred 	%p<6>;
	.reg .b32 	%r<27>;
	.reg .b64 	%rd<2>;

	ld.param.u64 	%rd1, [clearTexture3D_64_0_param_0];
	ld.param.v4.u32 	{%r8, %r9, %r10, %r11}, [clearTexture3D_64_0_param_1];
	ld.param.v4.u32 	{%r4, %r5, %r6, %r7}, [clearTexture3D_64_0_param_2];
	mov.u32 	%r15, %ctaid.x;
	mov.u32 	%r16, %ntid.x;
	mov.u32 	%r17, %tid.x;
	mad.lo.s32 	%r1, %r15, %r16, %r17;
	mov.u32 	%r18, %ctaid.y;
	mov.u32 	%r19, %ntid.y;
	mov.u32 	%r20, %tid.y;
	mad.lo.s32 	%r21, %r18, %r19, %r20;
	mov.u32 	%r22, %ctaid.z;
	mov.u32 	%r23, %ntid.z;
	mov.u32 	%r24, %tid.z;
	mad.lo.s32 	%r25, %r22, %r23, %r24;
	setp.ge.u32 	%p1, %r1, %r8;
	setp.ge.u32 	%p2, %r21, %r9;
	or.pred  	%p3, %p1, %p2;
	setp.ge.u32 	%p4, %r25, %r10;
	or.pred  	%p5, %p3, %p4;
	@%p5 bra 	$L__BB25_2;
	shl.b32 	%r26, %r1, 3;
	sust.b.3d.v2.b32.trap 	[%rd1, {%r26, %r21, %r25, %r25}], {%r4, %r5};
$L__BB25_2:
	ret;

}
	// .globl	clearTextureCube_64_0
.visible .entry clearTextureCube_64_0(
	.param .u64 clearTextureCube_64_0_param_0,
	.param .align 16 .b8 clearTextureCube_64_0_param_1[16],
	.param .align 16 .b8 clearTextureCube_64_0_param_2[16]
)
{
	.reg .pred 	%p<4>;
	.reg .b32 	%r<23>;
	.reg .b64 	%rd<2>;

	ld.param.u64 	%rd1, [clearTextureCube_64_0_param_0];
	ld.param.v4.u32 	{%r11, %r12, %r13, %r14}, [clearTextureCube_64_0_param_1];
	ld.param.v4.u32 	{%r7, %r8, %r9, %r10}, [clearTextureCube_64_0_param_2];
	mov.u32 	%r15, %ctaid.x;
	mov.u32 	%r16, %ntid.x;
	mov.u32 	%r17, %tid.x;
	mad.lo.s32 	%r1, %r15, %r16, %r17;
	mov.u32 	%r18, %ctaid.y;
	mov.u32 	%r19, %ntid.y;
	mov.u32 	%r20, %tid.y;
	mad.lo.s32 	%r21, %r18, %r19, %r20;
	setp.ge.u32 	%p1, %r1, %r11;
	setp.ge.u32 	%p2, %r21, %r12;
	or.pred  	%p3, %p1, %p2;
	@%p3 bra 	$L__BB26_2;
	shl.b32 	%r22, %r1, 3;
	sust.b.a2d.v2.b32.trap 	[%rd1, {%r14, %r22, %r21, %r21}], {%r7, %r8};
$L__BB26_2:
	ret;

}
	// .globl	clearTextureCube_64_1
.visible .entry clearTextureCube_64_1(
	.param .u64 clearTextureCube_64_1_param_0,
	.param .align 16 .b8 clearTextureCube_64_1_param_1[16],
	.param .align 16 .b8 clearTextureCube_64_1_param_2[16]
)
{
	.reg .pred 	%p<4>;
	.reg .b32 	%r<23>;
	.reg .b64 	%rd<2>;

	ld.param.u64 	%rd1, [clearTextureCube_64_1_param_0];
	ld.param.v4.u32 	{%r11, %r12, %r13, %r14}, [clearTextureCube_64_1_param_1];
	ld.param.v4.u32 	{%r7, %r8, %r9, %r10}, [clearTextureCube_64_1_param_2];
	mov.u32 	%r15, %ctaid.x;
	mov.u32 	%r16, %ntid.x;
	mov.u32 	%r17, %tid.x;
	mad.lo.s32 	%r1, %r15, %r16, %r17;
	mov.u32 	%r18, %ctaid.y;
	mov.u32 	%r19, %ntid.y;
	mov.u32 	%r20, %tid.y;
	mad.lo.s32 	%r21, %r18, %r19, %r20;
	setp.ge.u32 	%p1, %r1, %r11;
	setp.ge.u32 	%p2, %r21, %r12;
	or.pred  	%p3, %p1, %p2;
	@%p3 bra 	$L__BB27_2;
	shl.b32 	%r22, %r1, 3;
	sust.b.a2d.v2.b32.trap 	[%rd1, {%r14, %r22, %r21, %r21}], {%r7, %r8};
$L__BB27_2:
	ret;

}
	// .globl	clearTexture1D_128_0
.visible .entry clearTexture1D_128_0(
	.param .u64 clearTexture1D_128_0_param_0,
	.param .align 16 .b8 clearTexture1D_128_0_param_1[16],
	.param .align 16 .b8 clearTexture1D_128_0_param_2[16]
)
{
	.reg .pred 	%p<2>;
	.reg .b32 	%r<11>;
	.reg .b64 	%rd<2>;

	ld.param.u64 	%rd1, [clearTexture1D_128_0_param_0];
	ld.param.u32 	%r6, [clearTexture1D_128_0_param_1];
	ld.param.v4.u32 	{%r2, %r3, %r4, %r5}, [clearTexture1D_128_0_param_2];
	mov.u32 	%r7, %ctaid.x;
	mov.u32 	%r8, %ntid.x;
	mov.u32 	%r9, %tid.x;
	mad.lo.s32 	%r1, %r7, %r8, %r9;
	setp.ge.u32 	%p1, %r1, %r6;
	@%p1 bra 	$L__BB28_2;
	shl.b32 	%r10, %r1, 4;
	sust.b.1d.v4.b32.trap 	[%rd1, {%r10}], {%r2, %r3, %r4, %r5};
$L__BB28_2:
	ret;

}
	// .globl	clearTexture1D_128_1
.visible .entry clearTexture1D_128_1(
	.param .u64 clearTexture1D_128_1_param_0,
	.param .align 16 .b8 clearTexture1D_128_1_param_1[16],
	.param .align 16 .b8 clearTexture1D_128_1_param_2[16]
)
{
	.reg .pred 	%p<2>;
	.reg .b32 	%r<14>;
	.reg .b64 	%rd<2>;

	ld.param.u64 	%rd1, [clearTexture1D_128_1_param_0];
	ld.param.v4.u32 	{%r2, %r3, %r4, %r5}, [clearTexture1D_128_1_param_1];
	ld.param.v4.u32 	{%r6, %r7, %r8, %r9}, [clearTexture1D_128_1_param_2];
	mov.u32 	%r10, %ctaid.x;
	mov.u32 	%r11, %ntid.x;
	mov.u32 	%r12, %tid.x;
	mad.lo.s32 	%r1, %r10, %r11, %r12;
	setp.ge.u32 	%p1, %r1, %r2;
	@%p1 bra 	$L__BB29_2;
	shl.b32 	%r13, %r1, 4;
	sust.b.a1d.v4.b32.trap 	[%rd1, {%r5, %r13}], {%r6, %r7, %r8, %r9};
$L__BB29_2:
	ret;

}
	// .globl	clearTexture2D_128_0
.visible .entry clearTexture2D_128_0(
	.param .u64 clearTexture2D_128_0_param_0,
	.param .align 16 .b8 clearTexture2D_128_0_param_1[16],
	.param .align 16 .b8 clearTexture2D_128_0_param_2[16]
)
{
	.reg .pred 	%p<4>;
	.reg .b32 	%r<21>;
	.reg .b64 	%rd<2>;

	ld.param.u64 	%rd1, [clearTexture2D_128_0_param_0];
	ld.param.v4.u32 	{%r7, %r8, %r9, %r10}, [clearTexture2D_128_0_param_1];
	ld.param.v4.u32 	{%r3, %r4, %r5, %r6}, [clearTexture2D_128_0_param_2];
	mov.u32 	%r13, %ctaid.x;
	mov.u32 	%r14, %ntid.x;
	mov.u32 	%r15, %tid.x;
	mad.lo.s32 	%r1, %r13, %r14, %r15;
	mov.u32 	%r16, %ctaid.y;
	mov.u32 	%r17, %ntid.y;
	mov.u32 	%r18, %tid.y;
	mad.lo.s32 	%r19, %r16, %r17, %r18;
	setp.ge.u32 	%p1, %r1, %r7;
	setp.ge.u32 	%p2, %r19, %r8;
	or.pred  	%p3, %p1, %p2;
	@%p3 bra 	$L__BB30_2;
	shl.b32 	%r20, %r1, 4;
	sust.b.2d.v4.b32.trap 	[%rd1, {%r20, %r19}], {%r3, %r4, %r5, %r6};
$L__BB30_2:
	ret;

}
	// .globl	clearTexture2D_128_1
.visible .entry clearTexture2D_128_1(
	.param .u64 clearTexture2D_128_1_param_0,
	.param .align 16 .b8 clearTexture2D_128_1_param_1[16],
	.param .align 16 .b8 clearTexture2D_128_1_param_2[16]
)
{
	.reg .pred 	%p<4>;
	.reg .b32 	%r<23>;
	.reg .b64 	%rd<2>;

	ld.param.u64 	%rd1, [clearTexture2D_128_1_param_0];
	ld.param.v4.u32 	{%r11, %r12, %r13, %r14}, [clearTexture2D_128_1_param_1];
	ld.param.v4.u32 	{%r7, %r8, %r9, %r10}, [clearTexture2D_128_1_param_2];
	mov.u32 	%r15, %ctaid.x;
	mov.u32 	%r16, %ntid.x;
	mov.u32 	%r17, %tid.x;
	mad.lo.s32 	%r1, %r15, %r16, %r17;
	mov.u32 	%r18, %ctaid.y;
	mov.u32 	%r19, %ntid.y;
	mov.u32 	%r20, %tid.y;
	mad.lo.s32 	%r21, %r18, %r19, %r20;
	setp.ge.u32 	%p1, %r1, %r11;
	setp.ge.u32 	%p2, %r21, %r12;
	or.pred  	%p3, %p1, %p2;
	@%p3 bra 	$L__BB31_2;
	shl.b32 	%r22, %r1, 4;
	sust.b.a2d.v4.b32.trap 	[%rd1, {%r14, %r22, %r21, %r21}], {%r7, %r8, %r9, %r10};
$L__BB31_2:
	ret;

}
	// .globl	clearTexture3D_128_0
.visible .entry clearTexture3D_128_0(
	.param .u64 clearTexture3D_128_0_param_0,
	.param .align 16 .b8 clearTexture3D_128_0_param_1[16],
	.param .align 16 .b8 clearTexture3D_128_0_param_2[16]
)
{
	.reg .pred 	%p<6>;
	.reg .b32 	%r<27>;
	.reg .b64 	%rd<2>;

	ld.param.u64 	%rd1, [clearTexture3D_128_0_param_0];
	ld.param.v4.u32 	{%r8, %r9, %r10, %r11}, [clearTexture3D_128_0_param_1];
	ld.param.v4.u32 	{%r4, %r5, %r6, %r7}, [clearTexture3D_128_0_param_2];
	mov.u32 	%r15, %ctaid.x;
	mov.u32 	%r16, %ntid.x;
	mov.u32 	%r17, %tid.x;
	mad.lo.s32 	%r1, %r15, %r16, %r17;
	mov.u32 	%r18, %ctaid.y;
	mov.u32 	%r19, %ntid.y;
	mov.u32 	%r20, %tid.y;
	mad.lo.s32 	%r21, %r18, %r19, %r20;
	mov.u32 	%r22, %ctaid.z;
	mov.u32 	%r23, %ntid.z;
	mov.u32 	%r24, %tid.z;
	mad.lo.s32 	%r25, %r22, %r23, %r24;
	setp.ge.u32 	%p1, %r1, %r8;
	setp.ge.u32 	%p2, %r21, %r9;
	or.pred  	%p3, %p1, %p2;
	setp.ge.u32 	%p4, %r25, %r10;
	or.pred  	%p5, %p3, %p4;
	@%p5 bra 	$L__BB32_2;
	shl.b32 	%r26, %r1, 4;
	sust.b.3d.v4.b32.trap 	[%rd1, {%r26, %r21, %r25, %r25}], {%r4, %r5, %r6, %r7};
$L__BB32_2:
	ret;

}
	// .globl	clearTextureCube_128_0
.visible .entry clearTextureCube_128_0(
	.param .u64 clearTextureCube_128_0_param_0,
	.param .align 16 .b8 clearTextureCube_128_0_param_1[16],
	.param .align 16 .b8 clearTextureCube_128_0_param_2[16]
)
{
	.reg .pred 	%p<4>;
	.reg .b32 	%r<23>;
	.reg .b64 	%rd<2>;

	ld.param.u64 	%rd1, [clearTextureCube_128_0_param_0];
	ld.param.v4.u32 	{%r11, %r12, %r13, %r14}, [clearTextureCube_128_0_param_1];
	ld.param.v4.u32 	{%r7, %r8, %r9, %r10}, [clearTextureCube_128_0_param_2];
	mov.u32 	%r15, %ctaid.x;
	mov.u32 	%r16, %ntid.x;
	mov.u32 	%r17, %tid.x;
	mad.lo.s32 	%r1, %r15, %r16, %r17;
	mov.u32 	%r18, %ctaid.y;
	mov.u32 	%r19, %ntid.y;
	mov.u32 	%r20, %tid.y;
	mad.lo.s32 	%r21, %r18, %r19, %r20;
	setp.ge.u32 	%p1, %r1, %r11;
	setp.ge.u32 	%p2, %r21, %r12;
	or.pred  	%p3, %p1, %p2;
	@%p3 bra 	$L__BB33_2;
	shl.b32 	%r22, %r1, 4;
	sust.b.a2d.v4.b32.trap 	[%rd1, {%r14, %r22, %r21, %r21}], {%r7, %r8, %r9, %r10};
$L__BB33_2:
	ret;

}
	// .globl	clearTextureCube_128_1
.visible .entry clearTextureCube_128_1(
	.param .u64 clearTextureCube_128_1_param_0,
	.param .align 16 .b8 clearTextureCube_128_1_param_1[16],
	.param .align 16 .b8 clearTextureCube_128_1_param_2[16]
)
{
	.reg .pred 	%p<4>;
	.reg .b32 	%r<23>;
	.reg .b64 	%rd<2>;

	ld.param.u64 	%rd1, [clearTextureCube_128_1_param_0];
	ld.param.v4.u32 	{%r11, %r12, %r13, %r14}, [clearTextureCube_128_1_param_1];
	ld.param.v4.u32 	{%r7, %r8, %r9, %r10}, [clearTextureCube_128_1_param_2];
	mov.u32 	%r15, %ctaid.x;
	mov.u32 	%r16, %ntid.x;
	mov.u32 	%r17, %tid.x;
	mad.lo.s32 	%r1, %r15, %r16, %r17;
	mov.u32 	%r18, %ctaid.y;
	mov.u32 	%r19, %ntid.y;
	mov.u32 	%r20, %tid.y;
	mad.lo.s32 	%r21, %r18, %r19, %r20;
	setp.ge.u32 	%p1, %r1, %r11;
	setp.ge.u32 	%p2, %r21, %r12;
	or.pred  	%p3, %p1, %p2;
	@%p3 bra 	$L__BB34_2;
	shl.b32 	%r22, %r1, 4;
	sust.b.a2d.v4.b32.trap 	[%rd1, {%r14, %r22, %r21, %r21}], {%r7, %r8, %r9, %r10};
$L__BB34_2:
	ret;

}


// ===== COMPILED SASS (sm_100) =====

	.target	sm_100

	.elftype	@"ET_EXEC"


//--------------------- .note.nv.tkinfo           --------------------------
	.section	.note.nv.tkinfo,"",@"SHT_NOTE"
	.sectionflags	@"SHF_NOTE_NV_TKINFO"
	.tkinfo
        /*0018*/ 	.word	0x00000002
        /*0030*/ 	.string	""
        /*0030*/ 	.string	"ptxas"
        /*0030*/ 	.string	"Cuda compilation tools, release 13.0, V13.0.88"
        /*0030*/ 	.string	"Build cuda_13.0.r13.0/compiler.36424714_0"
        /*0030*/ 	.string	"-arch sm_100 -m 64 "



//--------------------- .note.nv.cuinfo           --------------------------
	.section	.note.nv.cuinfo,"",@"SHT_NOTE"
	.sectionflags	@"SHF_NOTE_NV_CUINFO"
        /*0018*/ 	.short	0x0002
        /*001a*/ 	.short	0x0064
        /*001c*/ 	.short	0x0082
	.zero		2


//--------------------- .nv.info                  --------------------------
	.section	.nv.info,"",@"SHT_CUDA_INFO"
	.align	4


	//----- nvinfo : EIATTR_REGCOUNT
	.align		4
        /*0000*/ 	.byte	0x04, 0x2f
        /*0002*/ 	.short	(.L_1 - .L_0)
	.align		4
.L_0:
        /*0004*/ 	.word	index@(clearTexture1D_8_0)
        /*0008*/ 	.word	0x00000006


	//----- nvinfo : EIATTR_FRAME_SIZE
	.align		4
.L_1:
        /*000c*/ 	.byte	0x04, 0x11
        /*000e*/ 	.short	(.L_3 - .L_2)
	.align		4
.L_2:
        /*0010*/ 	.word	index@(clearTexture1D_8_0)
        /*0014*/ 	.word	0x00000000


	//----- nvinfo : EIATTR_REGCOUNT
	.align		4
.L_3:
        /*0018*/ 	.byte	0x04, 0x2f
        /*001a*/ 	.short	(.L_5 - .L_4)
	.align		4
.L_4:
        /*001c*/ 	.word	index@(clearTexture1D_8_1)
        /*0020*/ 	.word	0x00000006


	//----- nvinfo : EIATTR_FRAME_SIZE
	.align		4
.L_5:
        /*0024*/ 	.byte	0x04, 0x11
        /*0026*/ 	.short	(.L_7 - .L_6)
	.align		4
.L_6:
        /*0028*/ 	.word	index@(clearTexture1D_8_1)
        /*002c*/ 	.word	0x00000000


	//----- nvinfo : EIATTR_REGCOUNT
	.align		4
.L_7:
        /*0030*/ 	.byte	0x04, 0x2f
        /*0032*/ 	.short	(.L_9 - .L_8)
	.align		4
.L_8:
        /*0034*/ 	.word	index@(clearTexture2D_8_0)
        /*0038*/ 	.word	0x00000008


	//----- nvinfo : EIATTR_FRAME_SIZE
	.align		4
.L_9:
        /*003c*/ 	.byte	0x04, 0x11
        /*003e*/ 	.short	(.L_11 - .L_10)
	.align		4
.L_10:
        /*0040*/ 	.word	index@(clearTexture2D_8_0)
        /*0044*/ 	.word	0x00000000


	//----- nvinfo : EIATTR_REGCOUNT
	.align		4
.L_11:
        /*0048*/ 	.byte	0x04, 0x2f
        /*004a*/ 	.short	(.L_13 - .L_12)
	.align		4
.L_12:
        /*004c*/ 	.word	index@(clearTexture2D_8_1)
        /*0050*/ 	.word	0x00000009


	//----- nvinfo : EIATTR_FRAME_SIZE
	.align		4
.L_13:
        /*0054*/ 	.byte	0x04, 0x11
        /*0056*/ 	.short	(.L_15 - .L_14)
	.align		4
.L_14:
        /*0058*/ 	.word	index@(clearTexture2D_8_1)
        /*005c*/ 	.word	0x00000000


	//----- nvinfo : EIATTR_REGCOUNT
	.align		4
.L_15:
        /*0060*/ 	.byte	0x04, 0x2f
        /*0062*/ 	.short	(.L_17 - .L_16)
	.align		4
.L_16:
        /*0064*/ 	.word	index@(clearTexture3D_8_0)
        /*0068*/ 	.word	0x0000000a


	//----- nvinfo : EIATTR_FRAME_SIZE
	.align		4
.L_17:
        /*006c*/ 	.byte	0x04, 0x11
        /*006e*/ 	.short	(.L_19 - .L_18)
	.align		4
.L_18:
        /*0070*/ 	.word	index@(clearTexture3D_8_0)
        /*0074*/ 	.word	0x00000000


	//----- nvinfo : EIATTR_REGCOUNT
	.align		4
.L_19:
        /*0078*/ 	.byte	0x04, 0x2f
        /*007a*/ 	.short	(.L_21 - .L_20)
	.align		4
.L_20:
        /*007c*/ 	.word	index@(clearTextureCube_8_0)
        /*0080*/ 	.word	0x00000009


	//----- nvinfo : EIATTR_FRAME_SIZE
	.align		4
.L_21:
        /*0084*/ 	.byte	0x04, 0x11
        /*0086*/ 	.short	(.L_23 - .L_22)
	.align		4
.L_22:
        /*0088*/ 	.word	index@(clearTextureCube_8_0)
        /*008c*/ 	.word	0x00000000


	//----- nvinfo : EIATTR_REGCOUNT
	.align		4
.L_23:
        /*0090*/ 	.byte	0x04, 0x2f
        /*0092*/ 	.short	(.L_25 - .L_24)
	.align		4
.L_24:
        /*0094*/ 	.word	index@(clearTextureCube_8_1)
        /*0098*/ 	.word	0x00000009


	//----- nvinfo : EIATTR_FRAME_SIZE
	.align		4
.L_25:
        /*009c*/ 	.byte	0x04, 0x11
        /*009e*/ 	.short	(.L_27 - .L_26)
	.align		4
.L_26:
        /*00a0*/ 	.word	index@(clearTextureCube_8_1)
        /*00a4*/ 	.word	0x00000000


	//----- nvinfo : EIATTR_REGCOUNT
	.align		4
.L_27:
        /*00a8*/ 	.byte	0x04, 0x2f
        /*00aa*/ 	.short	(.L_29 - .L_28)
	.align		4
.L_28:
        /*00ac*/ 	.word	index@(clearTexture1D_16_0)
        /*00b0*/ 	.word	0x00000006


	//----- nvinfo : EIATTR_FRAME_SIZE
	.align		4
.L_29:
        /*00b4*/ 	.byte	0x04, 0x11
        /*00b6*/ 	.short	(.L_31 - .L_30)
	.align		4
.L_30:
        /*00b8*/ 	.word	index@(clearTexture1D_16_0)
        /*00bc*/ 	.word	0x00000000


	//----- nvinfo : EIATTR_REGCOUNT
	.align		4
.L_31:
        /*00c0*/ 	.byte	0x04, 0x2f
        /*00c2*/ 	.short	(.L_33 - .L_32)
	.align		4
.L_32:
        /*00c4*/ 	.word	index@(clearTexture1D_16_1)
        /*00c8*/ 	.word	0x00000007


	//----- nvinfo : EIATTR_FRAME_SIZE
	.align		4
.L_33:
        /*00cc*/ 	.byte	0x04, 0x11
        /*00ce*/ 	.short	(.L_35 - .L_34)
	.align		4
.L_34:
        /*00d0*/ 	.word	index@(clearTexture1D_16_1)
        /*00d4*/ 	.word	0x00000000


	//----- nvinfo : EIATTR_REGCOUNT
	.align		4
.L_35:
        /*00d8*/ 	.byte	0x04, 0x2f
        /*00da*/ 	.short	(.L_37 - .L_36)
	.align		4
.L_36:
        /*00dc*/ 	.word	index@(clearTexture2D_16_0)
        /*00e0*/ 	.word	0x00000008


	//----- nvinfo : EIATTR_FRAME_SIZE
	.align		4
.L_37:
        /*00e4*/ 	.byte	0x04, 0x11
        /*00e6*/ 	.short	(.L_39 - .L_38)
	.align		4
.L_38:
        /*00e8*/ 	.word	index@(clearTexture2D_16_0)
        /*00ec*/ 	.word	0x00000000


	//----- nvinfo : EIATTR_REGCOUNT
	.align		4
.L_39:
        /*00f0*/ 	.byte	0x04, 0x2f
        /*00f2*/ 	.short	(.L_41 - .L_40)
	.align		4
.L_40:
        /*00f4*/ 	.word	index@(clearTexture2D_16_1)
        /*00f8*/ 	.word	0x00000009


	//----- nvinfo : EIATTR_FRAME_SIZE
	.align		4
.L_41:
        /*00fc*/ 	.byte	0x04, 0x11
        /*00fe*/ 	.short	(.L_43 - .L_42)
	.align		4
.L_42:
        /*0100*/ 	.word	index@(clearTexture2D_16_1)
        /*0104*/ 	.word	0x00000000


	//----- nvinfo : EIATTR_REGCOUNT
	.align		4
.L_43:
        /*0108*/ 	.byte	0x04, 0x2f
        /*010a*/ 	.short	(.L_45 - .L_44)
	.align		4
.L_44:
        /*010c*/ 	.word	index@(clearTexture3D_16_0)
        /*0110*/ 	.word	0x0000000a


	//----- nvinfo : EIATTR_FRAME_SIZE
	.align		4
.L_45:
        /*0114*/ 	.byte	0x04, 0x11
        /*0116*/ 	.short	(.L_47 - .L_46)
	.align		4
.L_46:
        /*0118*/ 	.word	index@(clearTexture3D_16_0)
        /*011c*/ 	.word	0x00000000


	//----- nvinfo : EIATTR_REGCOUNT
	.align		4
.L_47:
        /*0120*/ 	.byte	0x04, 0x2f
        /*0122*/ 	.short	(.L_49 - .L_48)
	.align		4
.L_48:
        /*0124*/ 	.word	index@(clearTextureCube_16_0)
        /*0128*/ 	.word	0x00000009


	//----- nvinfo : EIATTR_FRAME_SIZE
	.align		4
.L_49:
        /*012c*/ 	.byte	0x04, 0x11
        /*012e*/ 	.short	(.L_51 - .L_50)
	.align		4
.L_50:
        /*0130*/ 	.word	index@(clearTextureCube_16_0)
        /*0134*/ 	.word	0x00000000


	//----- nvinfo : EIATTR_REGCOUNT
	.align		4
.L_51:
        /*0138*/ 	.byte	0x04, 0x2f
        /*013a*/ 	.short	(.L_53 - .L_52)
	.align		4
.L_52:
        /*013c*/ 	.word	index@(clearTextureCube_16_1)
        /*0140*/ 	.word	0x00000009


	//----- nvinfo : EIATTR_FRAME_SIZE
	.align		4
.L_53:
        /*0144*/ 	.byte	0x04, 0x11
        /*0146*/ 	.short	(.L_55 - .L_54)
	.align		4
.L_54:
        /*0148*/ 	.word	index@(clearTextureCube_16_1)
        /*014c*/ 	.word	0x00000000


	//----- nvinfo : EIATTR_REGCOUNT
	.align		4
.L_55:
        /*0150*/ 	.byte	0x04, 0x2f
        /*0152*/ 	.short	(.L_57 - .L_56)
	.align		4
.L_56:
        /*0154*/ 	.word	index@(clearTexture1D_32_0)
        /*0158*/ 	.word	0x00000006


	//----- nvinfo : EIATTR_FRAME_SIZE
	.align		4
.L_57:
        /*015c*/ 	.byte	0x04, 0x11
        /*015e*/ 	.short	(.L_59 - .L_58)
	.align		4
.L_58:
        /*0160*/ 	.word	index@(clearTexture1D_32_0)
        /*0164*/ 	.word	0x00000000


	//----- nvinfo : EIATTR_REGCOUNT
	.align		4
.L_59:
        /*0168*/ 	.byte	0x04, 0x2f
        /*016a*/ 	.short	(.L_61 - .L_60)
	.align		4
.L_60:
        /*016c*/ 	.word	index@(clearTexture1D_32_1)
        /*0170*/ 	.word	0x00000007


	//----- nvinfo : EIATTR_FRAME_SIZE
	.align		4
.L_61:
        /*0174*/ 	.byte	0x04, 0x11
        /*0176*/ 	.short	(.L_63 - .L_62)
	.align		4
.L_62:
        /*0178*/ 	.word	index@(clearTexture1D_32_1)
        /*017c*/ 	.word	0x00000000


	//----- nvinfo : EIATTR_REGCOUNT
	.align		4
.L_63:
        /*0180*/ 	.byte	0x04, 0x2f
        /*0182*/ 	.short	(.L_65 - .L_64)
	.align		4
.L_64:
        /*0184*/ 	.word	index@(clearTexture2D_32_0)
        /*0188*/ 	.word	0x00000008


	//----- nvinfo : EIATTR_FRAME_SIZE
	.align		4
.L_65:
        /*018c*/ 	.byte	0x04, 0x11
        /*018e*/ 	.short	(.L_67 - .L_66)
	.align		4
.L_66:
        /*0190*/ 	.word	index@(clearTexture2D_32_0)
        /*0194*/ 	.word	0x00000000


	//----- nvinfo : EIATTR_REGCOUNT
	.align		4
.L_67:
        /*0198*/ 	.byte	0x04, 0x2f
        /*019a*/ 	.short	(.L_69 - .L_68)
	.align		4
.L_68:
        /*019c*/ 	.word	index@(clearTexture2D_32_1)
        /*01a0*/ 	.word	0x00000009


	//----- nvinfo : EIATTR_FRAME_SIZE
	.align		4
.L_69:
        /*01a4*/ 	.byte	0x04, 0x11
        /*01a6*/ 	.short	(.L_71 - .L_70)
	.align		4
.L_70:
        /*01a8*/ 	.word	index@(clearTexture2D_32_1)
        /*01ac*/ 	.word	0x00000000


	//----- nvinfo : EIATTR_REGCOUNT
	.align		4
.L_71:
        /*01b0*/ 	.byte	0x04, 0x2f
        /*01b2*/ 	.short	(.L_73 - .L_72)
	.align		4
.L_72:
        /*01b4*/ 	.word	index@(clearTexture3D_32_0)
        /*01b8*/ 	.word	0x0000000a


	//----- nvinfo : EIATTR_FRAME_SIZE
	.align		4
.L_73:
        /*01bc*/ 	.byte	0x04, 0x11
        /*01be*/ 	.short	(.L_75 - .L_74)
	.align		4
.L_74:
        /*01c0*/ 	.word	index@(clearTexture3D_32_0)
        /*01c4*/ 	.word	0x00000000


	//----- nvinfo : EIATTR_REGCOUNT
	.align		4
.L_75:
        /*01c8*/ 	.byte	0x04, 0x2f
        /*01ca*/ 	.short	(.L_77 - .L_76)
	.align		4
.L_76:
        /*01cc*/ 	.word	index@(clearTextureCube_32_0)
        /*01d0*/ 	.word	0x00000009


	//----- nvinfo : EIATTR_FRAME_SIZE
	.align		4
.L_77:
        /*01d4*/ 	.byte	0x04, 0x11
        /*01d6*/ 	.short	(.L_79 - .L_78)
	.align		4
.L_78:
        /*01d8*/ 	.word	index@(clearTextureCube_32_0)
        /*01dc*/ 	.word	0x00000000


	//----- nvinfo : EIATTR_REGCOUNT
	.align		4
.L_79:
        /*01e0*/ 	.byte	0x04, 0x2f
        /*01e2*/ 	.short	(.L_81 - .L_80)
	.align		4
.L_80:
        /*01e4*/ 	.word	index@(clearTextureCube_32_1)
        /*01e8*/ 	.word	0x00000009


	//----- nvinfo : EIATTR_FRAME_SIZE
	.align		4
.L_81:
        /*01ec*/ 	.byte	0x04, 0x11
        /*01ee*/ 	.short	(.L_83 - .L_82)
	.align		4
.L_82:
        /*01f0*/ 	.word	index@(clearTextureCube_32_1)
        /*01f4*/ 	.word	0x00000000


	//----- nvinfo : EIATTR_REGCOUNT
	.align		4
.L_83:
        /*01f8*/ 	.byte	0x04, 0x2f
        /*01fa*/ 	.short	(.L_85 - .L_84)
	.align		4
.L_84:
        /*01fc*/ 	.word	index@(clearTexture1D_64_0)
        /*0200*/ 	.word	0x00000006


	//----- nvinfo : EIATTR_FRAME_SIZE
	.align		4
.L_85:
        /*0204*/ 	.byte	0x04, 0x11
        /*0206*/ 	.short	(.L_87 - .L_86)
	.align		4
.L_86:
        /*0208*/ 	.word	index@(clearTexture1D_64_0)
        /*020c*/ 	.word	0x00000000


	//----- nvinfo : EIATTR_REGCOUNT
	.align		4
.L_87:
        /*0210*/ 	.byte	0x04, 0x2f
        /*0212*/ 	.short	(.L_89 - .L_88)
	.align		4
.L_88:
        /*0214*/ 	.word	index@(clearTexture1D_64_1)
        /*0218*/ 	.word	0x00000008


	//----- nvinfo : EIATTR_FRAME_SIZE
	.align		4
.L_89:
        /*021c*/ 	.byte	0x04, 0x11
        /*021e*/ 	.short	(.L_91 - .L_90)
	.align		4
.L_90:
        /*0220*/ 	.word	index@(clearTexture1D_64_1)
        /*0224*/ 	.word	0x00000000


	//----- nvinfo : EIATTR_REGCOUNT
	.align		4
.L_91:
        /*0228*/ 	.byte	0x04, 0x2f
        /*022a*/ 	.short	(.L_93 - .L_92)
	.align		4
.L_92:
        /*022c*/ 	.word	index@(clearTexture2D_64_0)
        /*0230*/ 	.word	0x00000008


	//----- nvinfo : EIATTR_FRAME_SIZE
	.align		4
.L_93:
        /*0234*/ 	.byte	0x04, 0x11
        /*0236*/ 	.short	(.L_95 - .L_94)
	.align		4
.L_94:
        /*0238*/ 	.word	index@(clearTexture2D_64_0)
        /*023c*/ 	.word	0x00000000


	//----- nvinfo : EIATTR_REGCOUNT
	.align		4
.L_95:
        /*0240*/ 	.byte	0x04, 0x2f
        /*0242*/ 	.short	(.L_97 - .L_96)
	.align		4
.L_96:
        /*0244*/ 	.word	index@(clearTexture2D_64_1)
        /*0248*/ 	.word	0x00000009


	//----- nvinfo : EIATTR_FRAME_SIZE
	.align		4
.L_97:
        /*024c*/ 	.byte	0x04, 0x11
        /*024e*/ 	.short	(.L_99 - .L_98)
	.align		4
.L_98:
        /*0250*/ 	.word	index@(clearTexture2D_64_1)
        /*0254*/ 	.word	0x00000000


	//----- nvinfo : EIATTR_REGCOUNT
	.align		4
.L_99:
        /*0258*/ 	.byte	0x04, 0x2f
        /*025a*/ 	.short	(.L_101 - .L_100)
	.align		4
.L_100:
        /*025c*/ 	.word	index@(clearTexture3D_64_0)
        /*0260*/ 	.word	0x0000000a


	//----- nvinfo : EIATTR_FRAME_SIZE
	.align		4
.L_101:
        /*0264*/ 	.byte	0x04, 0x11
        /*0266*/ 	.short	(.L_103 - .L_102)
	.align		4
.L_102:
        /*0268*/ 	.word	index@(clearTexture3D_64_0)
        /*026c*/ 	.word	0x00000000


	//----- nvinfo : EIATTR_REGCOUNT
	.align		4
.L_103:
        /*0270*/ 	.byte	0x04, 0x2f
        /*0272*/ 	.short	(.L_105 - .L_104)
	.align		4
.L_104:
        /*0274*/ 	.word	index@(clearTextureCube_64_0)
        /*0278*/ 	.word	0x00000009


	//----- nvinfo : EIATTR_FRAME_SIZE
	.align		4
.L_105:
        /*027c*/ 	.byte	0x04, 0x11
        /*027e*/ 	.short	(.L_107 - .L_106)
	.align		4
.L_106:
        /*0280*/ 	.word	index@(clearTextureCube_64_0)
        /*0284*/ 	.word	0x00000000


	//----- nvinfo : EIATTR_REGCOUNT
	.align		4
.L_107:
        /*0288*/ 	.byte	0x04, 0x2f
        /*028a*/ 	.short	(.L_109 - .L_108)
	.align		4
.L_108:
        /*028c*/ 	.word	index@(clearTextureCube_64_1)
        /*0290*/ 	.word	0x00000009


	//----- nvinfo : EIATTR_FRAME_SIZE
	.align		4
.L_109:
        /*0294*/ 	.byte	0x04, 0x11
        /*0296*/ 	.short	(.L_111 - .L_110)
	.align		4
.L_110:
        /*0298*/ 	.word	index@(clearTextureCube_64_1)
        /*029c*/ 	.word	0x00000000


	//----- nvinfo : EIATTR_REGCOUNT
	.align		4
.L_111:
        /*02a0*/ 	.byte	0x04, 0x2f
        /*02a2*/ 	.short	(.L_113 - .L_112)
	.align		4
.L_112:
        /*02a4*/ 	.word	index@(clearTexture1D_128_0)
        /*02a8*/ 	.word	0x0000000a


	//----- nvinfo : EIATTR_FRAME_SIZE
	.align		4
.L_113:
        /*02ac*/ 	.byte	0x04, 0x11
        /*02ae*/ 	.short	(.L_115 - .L_114)
	.align		4
.L_114:
        /*02b0*/ 	.word	index@(clearTexture1D_128_0)
        /*02b4*/ 	.word	0x00000000


	//----- nvinfo : EIATTR_REGCOUNT
	.align		4
.L_115:
        /*02b8*/ 	.byte	0x04, 0x2f
        /*02ba*/ 	.short	(.L_117 - .L_116)
	.align		4
.L_116:
        /*02bc*/ 	.word	index@(clearTexture1D_128_1)
        /*02c0*/ 	.word	0x0000000a


	//----- nvinfo : EIATTR_FRAME_SIZE
	.align		4
.L_117:
        /*02c4*/ 	.byte	0x04, 0x11
        /*02c6*/ 	.short	(.L_119 - .L_118)
	.align		4
.L_118:
        /*02c8*/ 	.word	index@(clearTexture1D_128_1)
        /*02cc*/ 	.word	0x00000000


	//----- nvinfo : EIATTR_REGCOUNT
	.align		4
.L_119:
        /*02d0*/ 	.byte	0x04, 0x2f
        /*02d2*/ 	.short	(.L_121 - .L_120)
	.align		4
.L_120:
        /*02d4*/ 	.word	index@(clearTexture2D_128_0)
        /*02d8*/ 	.word	0x0000000a


	//----- nvinfo : EIATTR_FRAME_SIZE
	.align		4
.L_121:
        /*02dc*/ 	.byte	0x04, 0x11
        /*02de*/ 	.short	(.L_123 - .L_122)
	.align		4
.L_122:
        /*02e0*/ 	.word	index@(clearTexture2D_128_0)
        /*02e4*/ 	.word	0x00000000


	//----- nvinfo : EIATTR_REGCOUNT
	.align		4
.L_123:
        /*02e8*/ 	.byte	0x04, 0x2f
        /*02ea*/ 	.short	(.L_125 - .L_124)
	.align		4
.L_124:
        /*02ec*/ 	.word	index@(clearTexture2D_128_1)
        /*02f0*/ 	.word	0x0000000e


	//----- nvinfo : EIATTR_FRAME_SIZE
	.align		4
.L_125:
        /*02f4*/ 	.byte	0x04, 0x11
        /*02f6*/ 	.short	(.L_127 - .L_126)
	.align		4
.L_126:
        /*02f8*/ 	.word	index@(clearTexture2D_128_1)
        /*02fc*/ 	.word	0x00000000


	//----- nvinfo : EIATTR_REGCOUNT
	.align		4
.L_127:
        /*0300*/ 	.byte	0x04, 0x2f
        /*0302*/ 	.short	(.L_129 - .L_128)
	.align		4
.L_128:
        /*0304*/ 	.word	index@(clearTexture3D_128_0)
        /*0308*/ 	.word	0x0000000e


	//----- nvinfo : EIATTR_FRAME_SIZE
	.align		4
.L_129:
        /*030c*/ 	.byte	0x04, 0x11
        /*030e*/ 	.short	(.L_131 - .L_130)
	.align		4
.L_130:
        /*0310*/ 	.word	index@(clearTexture3D_128_0)
        /*0314*/ 	.word	0x00000000


	//----- nvinfo : EIATTR_REGCOUNT
	.align		4
.L_131:
        /*0318*/ 	.byte	0x04, 0x2f
        /*031a*/ 	.short	(.L_133 - .L_132)
	.align		4
.L_132:
        /*031c*/ 	.word	index@(clearTextureCube_128_0)
        /*0320*/ 	.word	0x0000000e


	//----- nvinfo : EIATTR_FRAME_SIZE
	.align		4
.L_133:
        /*0324*/ 	.byte	0x04, 0x11
        /*0326*/ 	.short	(.L_135 - .L_134)
	.align		4
.L_134:
        /*0328*/ 	.word	index@(clearTextureCube_128_0)
        /*032c*/ 	.word	0x00000000


	//----- nvinfo : EIATTR_REGCOUNT
	.align		4
.L_135:
        /*0330*/ 	.byte	0x04, 0x2f
        /*0332*/ 	.short	(.L_137 - .L_136)
	.align		4
.L_136:
        /*0334*/ 	.word	index@(clearTextureCube_128_1)
        /*0338*/ 	.word	0x0000000e


	//----- nvinfo : EIATTR_FRAME_SIZE
	.align		4
.L_137:
        /*033c*/ 	.byte	0x04, 0x11
        /*033e*/ 	.short	(.L_139 - .L_138)
	.align		4
.L_138:
        /*0340*/ 	.word	index@(clearTextureCube_128_1)
        /*0344*/ 	.word	0x00000000


	//----- nvinfo : EIATTR_MIN_STACK_SIZE
	.align		4
.L_139:
        /*0348*/ 	.byte	0x04, 0x12
        /*034a*/ 	.short	(.L_141 - .L_140)
	.align		4
.L_140:
        /*034c*/ 	.word	index@(clearTextureCube_128_1)
        /*0350*/ 	.word	0x00000000


	//----- nvinfo : EIATTR_MIN_STACK_SIZE
	.align		4
.L_141:
        /*0354*/ 	.byte	0x04, 0x12
        /*0356*/ 	.short	(.L_143 - .L_142)
	.align		4
.L_142:
        /*0358*/ 	.word	index@(clearTextureCube_128_0)
        /*035c*/ 	.word	0x00000000


	//----- nvinfo : EIATTR_MIN_STACK_SIZE
	.align		4
.L_143:
        /*0360*/ 	.byte	0x04, 0x12
        /*0362*/ 	.short	(.L_145 - .L_144)
	.align		4
.L_144:
        /*0364*/ 	.word	index@(clearTexture3D_128_0)
        /*0368*/ 	.word	0x00000000


	//----- nvinfo : EIATTR_MIN_STACK_SIZE
	.align		4
.L_145:
        /*036c*/ 	.byte	0x04, 0x12
        /*036e*/ 	.short	(.L_147 - .L_146)
	.align		4
.L_146:
        /*0370*/ 	.word	index@(clearTexture2D_128_1)
        /*0374*/ 	.word	0x00000000


	//----- nvinfo : EIATTR_MIN_STACK_SIZE
	.align		4
.L_147:
        /*0378*/ 	.byte	0x04, 0x12
        /*037a*/ 	.short	(.L_149 - .L_148)
	.align		4
.L_148:
        /*037c*/ 	.word	index@(clearTexture2D_128_0)
        /*0380*/ 	.word	0x00000000


	//----- nvinfo : EIATTR_MIN_STACK_SIZE
	.align		4
.L_149:
        /*0384*/ 	.byte	0x04, 0x12
        /*0386*/ 	.short	(.L_151 - .L_150)
	.align		4
.L_150:
        /*0388*/ 	.word	index@(clearTexture1D_128_1)
        /*038c*/ 	.word	0x00000000


	//----- nvinfo : EIATTR_MIN_STACK_SIZE
	.align		4
.L_151:
        /*0390*/ 	.byte	0x04, 0x12
        /*0392*/ 	.short	(.L_153 - .L_152)
	.align		4
.L_152:
        /*0394*/ 	.word	index@(clearTexture1D_128_0)
        /*0398*/ 	.word	0x00000000


	//----- nvinfo : EIATTR_MIN_STACK_SIZE
	.align		4
.L_153:
        /*039c*/ 	.byte	0x04, 0x12
        /*039e*/ 	.short	(.L_155 - .L_154)
	.align		4
.L_154:
        /*03a0*/ 	.word	index@(clearTextureCube_64_1)
        /*03a4*/ 	.word	0x00000000


	//----- nvinfo : EIATTR_MIN_STACK_SIZE
	.align		4
.L_155:
        /*03a8*/ 	.byte	0x04, 0x12
        /*03aa*/ 	.short	(.L_157 - .L_156)
	.align		4
.L_156:
        /*03ac*/ 	.word	index@(clearTextureCube_64_0)
        /*03b0*/ 	.word	0x00000000


	//----- nvinfo : EIATTR_MIN_STACK_SIZE
	.align		4
.L_157:
        /*03b4*/ 	.byte	0x04, 0x12
        /*03b6*/ 	.short	(.L_159 - .L_158)
	.align		4
.L_158:
        /*03b8*/ 	.word	index@(clearTexture3D_64_0)
        /*03bc*/ 	.word	0x00000000


	//----- nvinfo : EIATTR_MIN_STACK_SIZE
	.align		4
.L_159:
        /*03c0*/ 	.byte	0x04, 0x12
        /*03c2*/ 	.short	(.L_161 - .L_160)
	.align		4
.L_160:
        /*03c4*/ 	.word	index@(clearTexture2D_64_1)
        /*03c8*/ 	.word	0x00000000


	//----- nvinfo : EIATTR_MIN_STACK_SIZE
	.align		4
.L_161:
        /*03cc*/ 	.byte	0x04, 0x12
        /*03ce*/ 	.short	(.L_163 - .L_162)
	.align		4
.L_162:
        /*03d0*/ 	.word	index@(clearTexture2D_64_0)
        /*03d4*/ 	.word	0x00000000


	//----- nvinfo : EIATTR_MIN_STACK_SIZE
	.align		4
.L_163:
        /*03d8*/ 	.byte	0x04, 0x12
        /*03da*/ 	.short	(.L_165 - .L_164)
	.align		4
.L_164:
        /*03dc*/ 	.word	index@(clearTexture1D_64_1)
        /*03e0*/ 	.word	0x00000000


	//----- nvinfo : EIATTR_MIN_STACK_SIZE
	.align		4
.L_165:
        /*03e4*/ 	.byte	0x04, 0x12
        /*03e6*/ 	.short	(.L_167 - .L_166)
	.align		4
.L_166:
        /*03e8*/ 	.word	index@(clearTexture1D_64_0)
        /*03ec*/ 	.word	0x00000000


	//----- nvinfo : EIATTR_MIN_STACK_SIZE
	.align		4
.L_167:
        /*03f0*/ 	.byte	0x04, 0x12
        /*03f2*/ 	.short	(.L_169 - .L_168)
	.align		4
.L_168:
        /*03f4*/ 	.word	index@(clearTextureCube_32_1)
        /*03f8*/ 	.word	0x00000000


	//----- nvinfo : EIATTR_MIN_STACK_SIZE
	.align		4
.L_169:
        /*03fc*/ 	.byte	0x04, 0x12
        /*03fe*/ 	.short	(.L_171 - .L_170)
	.align		4
.L_170:
        /*0400*/ 	.word	index@(clearTextureCube_32_0)
        /*0404*/ 	.word	0x00000000


	//----- nvinfo : EIATTR_MIN_STACK_SIZE
	.align		4
.L_171:
        /*0408*/ 	.byte	0x04, 0x12
        /*040a*/ 	.short	(.L_173 - .L_172)
	.align		4
.L_172:
        /*040c*/ 	.word	index@(clearTexture3D_32_0)
        /*0410*/ 	.word	0x00000000


	//----- nvinfo : EIATTR_MIN_STACK_SIZE
	.align		4
.L_173:
        /*0414*/ 	.byte	0x04, 0x12
        /*0416*/ 	.short	(.L_175 - .L_174)
	.align		4
.L_174:
        /*0418*/ 	.word	index@(clearTexture2D_32_1)
        /*041c*/ 	.word	0x00000000


	//----- nvinfo : EIATTR_MIN_STACK_SIZE
	.align		4
.L_175:
        /*0420*/ 	.byte	0x04, 0x12
        /*0422*/ 	.short	(.L_177 - .L_176)
	.align		4
.L_176:
        /*0424*/ 	.word	index@(clearTexture2D_32_0)
        /*0428*/ 	.word	0x00000000


	//----- nvinfo : EIATTR_MIN_STACK_SIZE
	.align		4
.L_177:
        /*042c*/ 	.byte	0x04, 0x12
        /*042e*/ 	.short	(.L_179 - .L_178)
	.align		4
.L_178:
        /*0430*/ 	.word	index@(clearTexture1D_32_1)
        /*0434*/ 	.word	0x00000000


	//----- nvinfo : EIATTR_MIN_STACK_SIZE
	.align		4
.L_179:
        /*0438*/ 	.byte	0x04, 0x12
        /*043a*/ 	.short	(.L_181 - .L_180)
	.align		4
.L_180:
        /*043c*/ 	.word	index@(clearTexture1D_32_0)
        /*0440*/ 	.word	0x00000000


	//----- nvinfo : EIATTR_MIN_STACK_SIZE
	.align		4
.L_181:
        /*0444*/ 	.byte	0x04, 0x12
        /*0446*/ 	.short	(.L_183 - .L_182)
	.align		4
.L_182:
        /*0448*/ 	.word	index@(clearTextureCube_16_1)
        /*044c*/ 	.word	0x00000000


	//----- nvinfo : EIATTR_MIN_STACK_SIZE
	.align		4
.L_183:
        /*0450*/ 	.byte	0x04, 0x12
        /*0452*/ 	.short	(.L_185 - .L_184)
	.align		4
.L_184:
        /*0454*/ 	.word	index@(clearTextureCube_16_0)
        /*0458*/ 	.word	0x00000000


	//----- nvinfo : EIATTR_MIN_STACK_SIZE
	.align		4
.L_185:
        /*045c*/ 	.byte	0x04, 0x12
        /*045e*/ 	.short	(.L_187 - .L_186)
	.align		4
.L_186:
        /*0460*/ 	.word	index@(clearTexture3D_16_0)
        /*0464*/ 	.word	0x00000000


	//----- nvinfo : EIATTR_MIN_STACK_SIZE
	.align		4
.L_187:
        /*0468*/ 	.byte	0x04, 0x12
        /*046a*/ 	.short	(.L_189 - .L_188)
	.align		4
.L_188:
        /*046c*/ 	.word	index@(clearTexture2D_16_1)
        /*0470*/ 	.word	0x00000000


	//----- nvinfo : EIATTR_MIN_STACK_SIZE
	.align		4
.L_189:
        /*0474*/ 	.byte	0x04, 0x12
        /*0476*/ 	.short	(.L_191 - .L_190)
	.align		4
.L_190:
        /*0478*/ 	.word	index@(clearTexture2D_16_0)
        /*047c*/ 	.word	0x00000000


	//----- nvinfo : EIATTR_MIN_STACK_SIZE
	.align		4
.L_191:
        /*0480*/ 	.byte	0x04, 0x12
        /*0482*/ 	.short	(.L_193 - .L_192)
	.align		4
.L_192:
        /*0484*/ 	.word	index@(clearTexture1D_16_1)
        /*0488*/ 	.word	0x00000000


	//----- nvinfo : EIATTR_MIN_STACK_SIZE
	.align		4
.L_193:
        /*048c*/ 	.byte	0x04, 0x12
        /*048e*/ 	.short	(.L_195 - .L_194)
	.align		4
.L_194:
        /*0490*/ 	.word	index@(clearTexture1D_16_0)
        /*0494*/ 	.word	0x00000000


	//----- nvinfo : EIATTR_MIN_STACK_SIZE
	.align		4
.L_195:
        /*0498*/ 	.byte	0x04, 0x12
        /*049a*/ 	.short	(.L_197 - .L_196)
	.align		4
.L_196:
        /*049c*/ 	.word	index@(clearTextureCube_8_1)
        /*04a0*/ 	.word	0x00000000


	//----- nvinfo : EIATTR_MIN_STACK_SIZE
	.align		4
.L_197:
        /*04a4*/ 	.byte	0x04, 0x12
        /*04a6*/ 	.short	(.L_199 - .L_198)
	.align		4
.L_198:
        /*04a8*/ 	.word	index@(clearTextureCube_8_0)
        /*04ac*/ 	.word	0x00000000


	//----- nvinfo : EIATTR_MIN_STACK_SIZE
	.align		4
.L_199:
        /*04b0*/ 	.byte	0x04, 0x12
        /*04b2*/ 	.short	(.L_201 - .L_200)
	.align		4
.L_200:
        /*04b4*/ 	.word	index@(clearTexture3D_8_0)
        /*04b8*/ 	.word	0x00000000


	//----- nvinfo : EIATTR_MIN_STACK_SIZE
	.align		4
.L_201:
        /*04bc*/ 	.byte	0x04, 0x12
        /*04be*/ 	.short	(.L_203 - .L_202)
	.align		4
.L_202:
        /*04c0*/ 	.word	index@(clearTexture2D_8_1)
        /*04c4*/ 	.word	0x00000000


	//----- nvinfo : EIATTR_MIN_STACK_SIZE
	.align		4
.L_203:
        /*04c8*/ 	.byte	0x04, 0x12
        /*04ca*/ 	.short	(.L_205 - .L_204)
	.align		4
.L_204:
        /*04cc*/ 	.word	index@(clearTexture2D_8_0)
        /*04d0*/ 	.word	0x00000000


	//----- nvinfo : EIATTR_MIN_STACK_SIZE
	.align		4
.L_205:
        /*04d4*/ 	.byte	0x04, 0x12
        /*04d6*/ 	.short	(.L_207 - .L_206)
	.align		4
.L_206:
        /*04d8*/ 	.word	index@(clearTexture1D_8_1)
        /*04dc*/ 	.word	0x00000000


	//----- nvinfo : EIATTR_MIN_STACK_SIZE
	.align		4
.L_207:
        /*04e0*/ 	.byte	0x04, 0x12
        /*04e2*/ 	.short	(.L_209 - .L_208)
	.align		4
.L_208:
        /*04e4*/ 	.word	index@(clearTexture1D_8_0)
        /*04e8*/ 	.word	0x00000000
.L_209:


//--------------------- .nv.compat                --------------------------
	.section	.nv.compat,"",@"SHT_CUDA_COMPAT_INFO"
	.align	4
        /*0000*/ 	.byte	0x02, 0x09, 0x00, 0x00, 0x02, 0x02, 0x02, 0x00, 0x02, 0x05, 0x05, 0x00, 0x03, 0x07, 0x01, 0x01
        /*0010*/ 	.byte	0x02, 0x03, 0x00, 0x00, 0x02, 0x06, 0x01, 0x00, 0x04, 0x0b, 0x08, 0x00, 0x09, 0x00, 0x00, 0x00
        /*0020*/ 	.byte	0x00, 0x00, 0x00, 0x00


//--------------------- .nv.info.clearTextureCube_128_1 --------------------------
	.section	.nv.info.clearTextureCube_128_1,"",@"SHT_CUDA_INFO"
	.sectionflags	@""
	.align	4


	//----- nvinfo : EIATTR_CUDA_API_VERSION
	.align		4
        /*0000*/ 	.byte	0x04, 0x37
        /*0002*/ 	.short	(.L_211 - .L_210)
.L_210:
        /*0004*/ 	.word	0x00000082


	//----- nvinfo : EIATTR_KPARAM_INFO
	.align		4
.L_211:
        /*0008*/ 	.byte	0x04, 0x17
        /*000a*/ 	.short	(.L_213 - .L_212)
.L_212:
        /*000c*/ 	.word	0x00000000
        /*0010*/ 	.short	0x0002
        /*0012*/ 	.short	0x0020
        /*0014*/ 	.byte	0x00, 0xf0, 0x41, 0x00


	//----- nvinfo : EIATTR_KPARAM_INFO
	.align		4
.L_213:
        /*0018*/ 	.byte	0x04, 0x17
        /*001a*/ 	.short	(.L_215 - .L_214)
.L_214:
        /*001c*/ 	.word	0x00000000
        /*0020*/ 	.short	0x0001
        /*0022*/ 	.short	0x0010
        /*0024*/ 	.byte	0x00, 0xf0, 0x41, 0x00


	//----- nvinfo : EIATTR_KPARAM_INFO
	.align		4
.L_215:
        /*0028*/ 	.byte	0x04, 0x17
        /*002a*/ 	.short	(.L_217 - .L_216)
.L_216:
        /*002c*/ 	.word	0x00000000
        /*0030*/ 	.short	0x0000
        /*0032*/ 	.short	0x0000
        /*0034*/ 	.byte	0x00, 0xf0, 0x21, 0x00


	//----- nvinfo : EIATTR_SPARSE_MMA_MASK
	.align		4
.L_217:
        /*0038*/ 	.byte	0x03, 0x50
        /*003a*/ 	.short	0x0000


	//----- nvinfo : EIATTR_MAXREG_COUNT
	.align		4
        /*003c*/ 	.byte	0x03, 0x1b
        /*003e*/ 	.short	0x00ff


	//----- nvinfo : EIATTR_MERCURY_ISA_VERSION
	.align		4
        /*0040*/ 	.byte	0x03, 0x5f
        /*0042*/ 	.short	0x0101


	//----- nvinfo : EIATTR_VRC_CTA_INIT_COUNT
	.align		4
        /*0044*/ 	.byte	0x02, 0x4a
	.zero		1
	.zero		1


	//----- nvinfo : EIATTR_EXIT_INSTR_OFFSETS
	.align		4
        /*0048*/ 	.byte	0x04, 0x1c
        /*004a*/ 	.short	(.L_219 - .L_218)


	//   ....[0]....
.L_218:
        /*004c*/ 	.word	0x000000c0


	//   ....[1]....
        /*0050*/ 	.word	0x00000150


	//----- nvinfo : EIATTR_CBANK_PARAM_SIZE
	.align		4
.L_219:
        /*0054*/ 	.byte	0x03, 0x19
        /*0056*/ 	.short	0x0030


	//----- nvinfo : EIATTR_PARAM_CBANK
	.align		4
        /*0058*/ 	.byte	0x04, 0x0a
        /*005a*/ 	.short	(.L_221 - .L_220)
	.align		4
.L_220:
        /*005c*/ 	.word	index@(.nv.constant0.clearTextureCube_128_1)
        /*0060*/ 	.short	0x0380
        /*0062*/ 	.short	0x0030


	//----- nvinfo : EIATTR_SW_WAR
	.align		4
.L_221:
        /*0064*/ 	.byte	0x04, 0x36
        /*0066*/ 	.short	(.L_223 - .L_222)
.L_222:
        /*0068*/ 	.word	0x00000008
.L_223:


//--------------------- .nv.info.clearTextureCube_128_0 --------------------------
	.section	.nv.info.clearTextureCube_128_0,"",@"SHT_CUDA_INFO"
	.sectionflags	@""
	.align	4


	//----- nvinfo : EIATTR_CUDA_API_VERSION
	.align		4
        /*0000*/ 	.byte	0x04, 0x37
        /*0002*/ 	.short	(.L_225 - .L_224)
.L_224:
        /*0004*/ 	.word	0x00000082


	//----- nvinfo : EIATTR_KPARAM_INFO
	.align		4
.L_225:
        /*0008*/ 	.byte	0x04, 0x17
        /*000a*/ 	.short	(.L_227 - .L_226)
.L_226:
        /*000c*/ 	.word	0x00000000
        /*0010*/ 	.short	0x0002
        /*0012*/ 	.short	0x0020
        /*0014*/ 	.byte	0x00, 0xf0, 0x41, 0x00


	//----- nvinfo : EIATTR_KPARAM_INFO
	.align		4
.L_227:
        /*0018*/ 	.byte	0x04, 0x17
        /*001a*/ 	.short	(.L_229 - .L_228)
.L_228:
        /*001c*/ 	.word	0x00000000
        /*0020*/ 	.short	0x0001
        /*0022*/ 	.short	0x0010
        /*0024*/ 	.byte	0x00, 0xf0, 0x41, 0x00


	//----- nvinfo : EIATTR_KPARAM_INFO
	.align		4
.L_229:
        /*0028*/ 	.byte	0x04, 0x17
        /*002a*/ 	.short	(.L_231 - .L_230)
.L_230:
        /*002c*/ 	.word	0x00000000
        /*0030*/ 	.short	0x0000
        /*0032*/ 	.short	0x0000
        /*0034*/ 	.byte	0x00, 0xf0, 0x21, 0x00


	//----- nvinfo : EIATTR_SPARSE_MMA_MASK
	.align		4
.L_231:
        /*0038*/ 	.byte	0x03, 0x50
        /*003a*/ 	.short	0x0000


	//----- nvinfo : EIATTR_MAXREG_COUNT
	.align		4
        /*003c*/ 	.byte	0x03, 0x1b
        /*003e*/ 	.short	0x00ff


	//----- nvinfo : EIATTR_MERCURY_ISA_VERSION
	.align		4
        /*0040*/ 	.byte	0x03, 0x5f
        /*0042*/ 	.short	0x0101


	//----- nvinfo : EIATTR_VRC_CTA_INIT_COUNT
	.align		4
        /*0044*/ 	.byte	0x02, 0x4a
	.zero		1
	.zero		1


	//----- nvinfo : EIATTR_EXIT_INSTR_OFFSETS
	.align		4
        /*0048*/ 	.byte	0x04, 0x1c
        /*004a*/ 	.short	(.L_233 - .L_232)


	//   ....[0]....
.L_232:
        /*004c*/ 	.word	0x000000c0


	//   ....[1]....
        /*0050*/ 	.word	0x00000150


	//----- nvinfo : EIATTR_CBANK_PARAM_SIZE
	.align		4
.L_233:
        /*0054*/ 	.byte	0x03, 0x19
        /*0056*/ 	.short	0x0030


	//----- nvinfo : EIATTR_PARAM_CBANK
	.align		4
        /*0058*/ 	.byte	0x04, 0x0a
        /*005a*/ 	.short	(.L_235 - .L_234)
	.align		4
.L_234:
        /*005c*/ 	.word	index@(.nv.constant0.clearTextureCube_128_0)
        /*0060*/ 	.short	0x0380
        /*0062*/ 	.short	0x0030


	//----- nvinfo : EIATTR_SW_WAR
	.align		4
.L_235:
        /*0064*/ 	.byte	0x04, 0x36
        /*0066*/ 	.short	(.L_237 - .L_236)
.L_236:
        /*0068*/ 	.word	0x00000008
.L_237:


//--------------------- .nv.info.clearTexture3D_128_0 --------------------------
	.section	.nv.info.clearTexture3D_128_0,"",@"SHT_CUDA_INFO"
	.sectionflags	@""
	.align	4


	//----- nvinfo : EIATTR_CUDA_API_VERSION
	.align		4
        /*0000*/ 	.byte	0x04, 0x37
        /*0002*/ 	.short	(.L_239 - .L_238)
.L_238:
        /*0004*/ 	.word	0x00000082


	//----- nvinfo : EIATTR_KPARAM_INFO
	.align		4
.L_239:
        /*0008*/ 	.byte	0x04, 0x17
        /*000a*/ 	.short	(.L_241 - .L_240)
.L_240:
        /*000c*/ 	.word	0x00000000
        /*0010*/ 	.short	0x0002
        /*0012*/ 	.short	0x0020
        /*0014*/ 	.byte	0x00, 0xf0, 0x41, 0x00


	//----- nvinfo : EIATTR_KPARAM_INFO
	.align		4
.L_241:
        /*0018*/ 	.byte	0x04, 0x17
        /*001a*/ 	.short	(.L_243 - .L_242)
.L_242:
        /*001c*/ 	.word	0x00000000
        /*0020*/ 	.short	0x0001
        /*0022*/ 	.short	0x0010
        /*0024*/ 	.byte	0x00, 0xf0, 0x41, 0x00


	//----- nvinfo : EIATTR_KPARAM_INFO
	.align		4
.L_243:
        /*0028*/ 	.byte	0x04, 0x17
        /*002a*/ 	.short	(.L_245 - .L_244)
.L_244:
        /*002c*/ 	.word	0x00000000
        /*0030*/ 	.short	0x0000
        /*0032*/ 	.short	0x0000
        /*0034*/ 	.byte	0x00, 0xf0, 0x21, 0x00


	//----- nvinfo : EIATTR_SPARSE_MMA_MASK
	.align		4
.L_245:
        /*0038*/ 	.byte	0x03, 0x50
        /*003a*/ 	.short	0x0000


	//----- nvinfo : EIATTR_MAXREG_COUNT
	.align		4
        /*003c*/ 	.byte	0x03, 0x1b
        /*003e*/ 	.short	0x00ff


	//----- nvinfo : EIATTR_MERCURY_ISA_VERSION
	.align		4
        /*0040*/ 	.byte	0x03, 0x5f
        /*0042*/ 	.short	0x0101


	//----- nvinfo : EIATTR_VRC_CTA_INIT_COUNT
	.align		4
        /*0044*/ 	.byte	0x02, 0x4a
	.zero		1
	.zero		1


	//----- nvinfo : EIATTR_EXIT_INSTR_OFFSETS
	.align		4
        /*0048*/ 	.byte	0x04, 0x1c
        /*004a*/ 	.short	(.L_247 - .L_246)


	//   ....[0]....
.L_246:
        /*004c*/ 	.word	0x00000120


	//   ....[1]....
        /*0050*/ 	.word	0x000001a0


	//----- nvinfo : EIATTR_CBANK_PARAM_SIZE
	.align		4
.L_247:
        /*0054*/ 	.byte	0x03, 0x19
        /*0056*/ 	.short	0x0030


	//----- nvinfo : EIATTR_PARAM_CBANK
	.align		4
        /*0058*/ 	.byte	0x04, 0x0a
        /*005a*/ 	.short	(.L_249 - .L_248)
	.align		4
.L_248:
        /*005c*/ 	.word	index@(.nv.constant0.clearTexture3D_128_0)
        /*0060*/ 	.short	0x0380
        /*0062*/ 	.short	0x0030


	//----- nvinfo : EIATTR_SW_WAR
	.align		4
.L_249:
        /*0064*/ 	.byte	0x04, 0x36
        /*0066*/ 	.short	(.L_251 - .L_250)
.L_250:
        /*0068*/ 	.word	0x00000008
.L_251:


//--------------------- .nv.info.clearTexture2D_128_1 --------------------------
	.section	.nv.info.clearTexture2D_128_1,"",@"SHT_CUDA_INFO"
	.sectionflags	@""
	.align	4


	//----- nvinfo : EIATTR_CUDA_API_VERSION
	.align		4
        /*0000*/ 	.byte	0x04, 0x37
        /*0002*/ 	.short	(.L_253 - .L_252)
.L_252:
        /*0004*/ 	.word	0x00000082


	//----- nvinfo : EIATTR_KPARAM_INFO
	.align		4
.L_253:
        /*0008*/ 	.byte	0x04, 0x17
        /*000a*/ 	.short	(.L_255 - .L_254)
.L_254:
        /*000c*/ 	.word	0x00000000
        /*0010*/ 	.short	0x0002
        /*0012*/ 	.short	0x0020
        /*0014*/ 	.byte	0x00, 0xf0, 0x41, 0x00


	//----- nvinfo : EIATTR_KPARAM_INFO
	.align		4
.L_255:
        /*0018*/ 	.byte	0x04, 0x17
        /*001a*/ 	.short	(.L_257 - .L_256)
.L_256:
        /*001c*/ 	.word	0x00000000
        /*0020*/ 	.short	0x0001
        /*0022*/ 	.short	0x0010
        /*0024*/ 	.byte	0x00, 0xf0, 0x41, 0x00


	//----- nvinfo : EIATTR_KPARAM_INFO
	.align		4
.L_257:
        /*0028*/ 	.byte	0x04, 0x17
        /*002a*/ 	.short	(.L_259 - .L_258)
.L_258:
        /*002c*/ 	.word	0x00000000
        /*0030*/ 	.short	0x0000
        /*0032*/ 	.short	0x0000
        /*0034*/ 	.byte	0x00, 0xf0, 0x21, 0x00


	//----- nvinfo : EIATTR_SPARSE_MMA_MASK
	.align		4
.L_259:
        /*0038*/ 	.byte	0x03, 0x50
        /*003a*/ 	.short	0x0000


	//----- nvinfo : EIATTR_MAXREG_COUNT
	.align		4
        /*003c*/ 	.byte	0x03, 0x1b
        /*003e*/ 	.short	0x00ff


	//----- nvinfo : EIATTR_MERCURY_ISA_VERSION
	.align		4
        /*0040*/ 	.byte	0x03, 0x5f
        /*0042*/ 	.short	0x0101


	//----- nvinfo : EIATTR_VRC_CTA_INIT_COUNT
	.align		4
        /*0044*/ 	.byte	0x02, 0x4a
	.zero		1
	.zero		1


	//----- nvinfo : EIATTR_EXIT_INSTR_OFFSETS
	.align		4
        /*0048*/ 	.byte	0x04, 0x1c
        /*004a*/ 	.short	(.L_261 - .L_260)


	//   ....[0]....
.L_260:
        /*004c*/ 	.word	0x000000c0


	//   ....[1]....
        /*0050*/ 	.word	0x00000150


	//----- nvinfo : EIATTR_CBANK_PARAM_SIZE
	.align		4
.L_261:
        /*0054*/ 	.byte	0x03, 0x19
        /*0056*/ 	.short	0x0030


	//----- nvinfo : EIATTR_PARAM_CBANK
	.align		4
        /*0058*/ 	.byte	0x04, 0x0a
        /*005a*/ 	.short	(.L_263 - .L_262)
	.align		4
.L_262:
        /*005c*/ 	.word	index@(.nv.constant0.clearTexture2D_128_1)
        /*0060*/ 	.short	0x0380
        /*0062*/ 	.short	0x0030


	//----- nvinfo : EIATTR_SW_WAR
	.align		4
.L_263:
        /*0064*/ 	.byte	0x04, 0x36
        /*0066*/ 	.short	(.L_265 - .L_264)
.L_264:
        /*0068*/ 	.word	0x00000008
.L_265:


//--------------------- .nv.info.clearTexture2D_128_0 --------------------------
	.section	.nv.info.clearTexture2D_128_0,"",@"SHT_CUDA_INFO"
	.sectionflags	@""
	.align	4


	//----- nvinfo : EIATTR_CUDA_API_VERSION
	.align		4
        /*0000*/ 	.byte	0x04, 0x37
        /*0002*/ 	.short	(.L_267 - .L_266)
.L_266:
        /*0004*/ 	.word	0x00000082


	//----- nvinfo : EIATTR_KPARAM_INFO
	.align		4
.L_267:
        /*0008*/ 	.byte	0x04, 0x17
        /*000a*/ 	.short	(.L_269 - .L_268)
.L_268:
        /*000c*/ 	.word	0x00000000
        /*0010*/ 	.short	0x0002
        /*0012*/ 	.short	0x0020
        /*0014*/ 	.byte	0x00, 0xf0, 0x41, 0x00


	//----- nvinfo : EIATTR_KPARAM_INFO
	.align		4
.L_269:
        /*0018*/ 	.byte	0x04, 0x17
        /*001a*/ 	.short	(.L_271 - .L_270)
.L_270:
        /*001c*/ 	.word	0x00000000
        /*0020*/ 	.short	0x0001
        /*0022*/ 	.short	0x0010
        /*0024*/ 	.byte	0x00, 0xf0, 0x41, 0x00


	//----- nvinfo : EIATTR_KPARAM_INFO
	.align		4
.L_271:
        /*0028*/ 	.byte	0x04, 0x17
        /*002a*/ 	.short	(.L_273 - .L_272)
.L_272:
        /*002c*/ 	.word	0x00000000
        /*0030*/ 	.short	0x0000
        /*0032*/ 	.short	0x0000
        /*0034*/ 	.byte	0x00, 0xf0, 0x21, 0x00


	//----- nvinfo : EIATTR_SPARSE_MMA_MASK
	.align		4
.L_273:
        /*0038*/ 	.byte	0x03, 0x50
        /*003a*/ 	.short	0x0000


	//----- nvinfo : EIATTR_MAXREG_COUNT
	.align		4
        /*003c*/ 	.byte	0x03, 0x1b
        /*003e*/ 	.short	0x00ff


	//----- nvinfo : EIATTR_MERCURY_ISA_VERSION
	.align		4
        /*0040*/ 	.byte	0x03, 0x5f
        /*0042*/ 	.short	0x0101


	//----- nvinfo : EIATTR_VRC_CTA_INIT_COUNT
	.align		4
        /*0044*/ 	.byte	0x02, 0x4a
	.zero		1
	.zero		1


	//----- nvinfo : EIATTR_EXIT_INSTR_OFFSETS
	.align		4
        /*0048*/ 	.byte	0x04, 0x1c
        /*004a*/ 	.short	(.L_275 - .L_274)


	//   ....[0]....
.L_274:
        /*004c*/ 	.word	0x000000c0


	//   ....[1]....
        /*0050*/ 	.word	0x00000140


	//----- nvinfo : EIATTR_CBANK_PARAM_SIZE
	.align		4
.L_275:
        /*0054*/ 	.byte	0x03, 0x19
        /*0056*/ 	.short	0x0030


	//----- nvinfo : EIATTR_PARAM_CBANK
	.align		4
        /*0058*/ 	.byte	0x04, 0x0a
        /*005a*/ 	.short	(.L_277 - .L_276)
	.align		4
.L_276:
        /*005c*/ 	.word	index@(.nv.constant0.clearTexture2D_128_0)
        /*0060*/ 	.short	0x0380
        /*0062*/ 	.short	0x0030


	//----- nvinfo : EIATTR_SW_WAR
	.align		4
.L_277:
        /*0064*/ 	.byte	0x04, 0x36
        /*0066*/ 	.short	(.L_279 - .L_278)
.L_278:
        /*0068*/ 	.word	0x00000008
.L_279:


//--------------------- .nv.info.clearTexture1D_128_1 --------------------------
	.section	.nv.info.clearTexture1D_128_1,"",@"SHT_CUDA_INFO"
	.sectionflags	@""
	.align	4


	//----- nvinfo : EIATTR_CUDA_API_VERSION
	.align		4
        /*0000*/ 	.byte	0x04, 0x37
        /*0002*/ 	.short	(.L_281 - .L_280)
.L_280:
        /*0004*/ 	.word	0x00000082


	//----- nvinfo : EIATTR_KPARAM_INFO
	.align		4
.L_281:
        /*0008*/ 	.byte	0x04, 0x17
        /*000a*/ 	.short	(.L_283 - .L_282)
.L_282:
        /*000c*/ 	.word	0x00000000
        /*0010*/ 	.short	0x0002
        /*0012*/ 	.short	0x0020
        /*0014*/ 	.byte	0x00, 0xf0, 0x41, 0x00


	//----- nvinfo : EIATTR_KPARAM_INFO
	.align		4
.L_283:
        /*0018*/ 	.byte	0x04, 0x17
        /*001a*/ 	.short	(.L_285 - .L_284)
.L_284:
        /*001c*/ 	.word	0x00000000
        /*0020*/ 	.short	0x0001
        /*0022*/ 	.short	0x0010
        /*0024*/ 	.byte	0x00, 0xf0, 0x41, 0x00


	//----- nvinfo : EIATTR_KPARAM_INFO
	.align		4
.L_285:
        /*0028*/ 	.byte	0x04, 0x17
        /*002a*/ 	.short	(.L_287 - .L_286)
.L_286:
        /*002c*/ 	.word	0x00000000
        /*0030*/ 	.short	0x0000
        /*0032*/ 	.short	0x0000
        /*0034*/ 	.byte	0x00, 0xf0, 0x21, 0x00


	//----- nvinfo : EIATTR_SPARSE_MMA_MASK
	.align		4
.L_287:
        /*0038*/ 	.byte	0x03, 0x50
        /*003a*/ 	.short	0x0000


	//----- nvinfo : EIATTR_MAXREG_COUNT
	.align		4
        /*003c*/ 	.byte	0x03, 0x1b
        /*003e*/ 	.short	0x00ff


	//----- nvinfo : EIATTR_MERCURY_ISA_VERSION
	.align		4
        /*0040*/ 	.byte	0x03, 0x5f
        /*0042*/ 	.short	0x0101


	//----- nvinfo : EIATTR_VRC_CTA_INIT_COUNT
	.align		4
        /*0044*/ 	.byte	0x02, 0x4a
	.zero		1
	.zero		1


	//----- nvinfo : EIATTR_EXIT_INSTR_OFFSETS
	.align		4
        /*0048*/ 	.byte	0x04, 0x1c
        /*004a*/ 	.short	(.L_289 - .L_288)


	//   ....[0]....
.L_288:
        /*004c*/ 	.word	0x00000070


	//   ....[1]....
        /*0050*/ 	.word	0x00000100


	//----- nvinfo : EIATTR_CBANK_PARAM_SIZE
	.align		4
.L_289:
        /*0054*/ 	.byte	0x03, 0x19
        /*0056*/ 	.short	0x0030


	//----- nvinfo : EIATTR_PARAM_CBANK
	.align		4
        /*0058*/ 	.byte	0x04, 0x0a
        /*005a*/ 	.short	(.L_291 - .L_290)
	.align		4
.L_290:
        /*005c*/ 	.word	index@(.nv.constant0.clearTexture1D_128_1)
        /*0060*/ 	.short	0x0380
        /*0062*/ 	.short	0x0030


	//----- nvinfo : EIATTR_SW_WAR
	.align		4
.L_291:
        /*0064*/ 	.byte	0x04, 0x36
        /*0066*/ 	.short	(.L_293 - .L_292)
.L_292:
        /*0068*/ 	.word	0x00000008
.L_293:


//--------------------- .nv.info.clearTexture1D_128_0 --------------------------
	.section	.nv.info.clearTexture1D_128_0,"",@"SHT_CUDA_INFO"
	.sectionflags	@""
	.align	4


	//----- nvinfo : EIATTR_CUDA_API_VERSION
	.align		4
        /*0000*/ 	.byte	0x04, 0x37
        /*0002*/ 	.short	(.L_295 - .L_294)
.L_294:
        /*0004*/ 	.word	0x00000082


	//----- nvinfo : EIATTR_KPARAM_INFO
	.align		4
.L_295:
        /*0008*/ 	.byte	0x04, 0x17
        /*000a*/ 	.short	(.L_297 - .L_296)
.L_296:
        /*000c*/ 	.word	0x00000000
        /*0010*/ 	.short	0x0002
        /*0012*/ 	.short	0x0020
        /*0014*/ 	.byte	0x00, 0xf0, 0x41, 0x00


	//----- nvinfo : EIATTR_KPARAM_INFO
	.align		4
.L_297:
        /*0018*/ 	.byte	0x04, 0x17
        /*001a*/ 	.short	(.L_299 - .L_298)
.L_298:
        /*001c*/ 	.word	0x00000000
        /*0020*/ 	.short	0x0001
        /*0022*/ 	.short	0x0010
        /*0024*/ 	.byte	0x00, 0xf0, 0x41, 0x00


	//----- nvinfo : EIATTR_KPARAM_INFO
	.align		4
.L_299:
        /*0028*/ 	.byte	0x04, 0x17
        /*002a*/ 	.short	(.L_301 - .L_300)
.L_300:
        /*002c*/ 	.word	0x00000000
        /*0030*/ 	.short	0x0000
        /*0032*/ 	.short	0x0000
        /*0034*/ 	.byte	0x00, 0xf0, 0x21, 0x00


	//----- nvinfo : EIATTR_SPARSE_MMA_MASK
	.align		4
.L_301:
        /*0038*/ 	.byte	0x03, 0x50
        /*003a*/ 	.short	0x0000


	//----- nvinfo : EIATTR_MAXREG_COUNT
	.align		4
        /*003c*/ 	.byte	0x03, 0x1b
        /*003e*/ 	.short	0x00ff


	//----- nvinfo : EIATTR_MERCURY_ISA_VERSION
	.align		4
        /*0040*/ 	.byte	0x03, 0x5f
        /*0042*/ 	.short	0x0101


	//----- nvinfo : EIATTR_VRC_CTA_INIT_COUNT
	.align		4
        /*0044*/ 	.byte	0x02, 0x4a
	.zero		1
	.zero		1


	//----- nvinfo : EIATTR_EXIT_INSTR_OFFSETS
	.align		4
        /*0048*/ 	.byte	0x04, 0x1c
        /*004a*/ 	.short	(.L_303 - .L_302)


	//   ....[0]....
.L_302:
        /*004c*/ 	.word	0x00000070


	//   ....[1]....
        /*0050*/ 	.word	0x000000f0


	//----- nvinfo : EIATTR_CBANK_PARAM_SIZE
	.align		4
.L_303:
        /*0054*/ 	.byte	0x03, 0x19
        /*0056*/ 	.short	0x0030


	//----- nvinfo : EIATTR_PARAM_CBANK
	.align		4
        /*0058*/ 	.byte	0x04, 0x0a
        /*005a*/ 	.short	(.L_305 - .L_304)
	.align		4
.L_304:
        /*005c*/ 	.word	index@(.nv.constant0.clearTexture1D_128_0)
        /*0060*/ 	.short	0x0380
        /*0062*/ 	.short	0x0030


	//----- nvinfo : EIATTR_SW_WAR
	.align		4
.L_305:
        /*0064*/ 	.byte	0x04, 0x36
        /*0066*/ 	.short	(.L_307 - .L_306)
.L_306:
        /*0068*/ 	.word	0x00000008
.L_307:


//--------------------- .nv.info.clearTextureCube_64_1 --------------------------
	.section	.nv.info.clearTextureCube_64_1,"",@"SHT_CUDA_INFO"
	.sectionflags	@""
	.align	4


	//----- nvinfo : EIATTR_CUDA_API_VERSION
	.align		4
        /*0000*/ 	.byte	0x04, 0x37
        /*0002*/ 	.short	(.L_309 - .L_308)
.L_308:
        /*0004*/ 	.word	0x00000082


	//----- nvinfo : EIATTR_KPARAM_INFO
	.align		4
.L_309:
        /*0008*/ 	.byte	0x04, 0x17
        /*000a*/ 	.short	(.L_311 - .L_310)
.L_310:
        /*000c*/ 	.word	0x00000000
        /*0010*/ 	.short	0x0002
        /*0012*/ 	.short	0x0020
        /*0014*/ 	.byte	0x00, 0xf0, 0x41, 0x00


	//----- nvinfo : EIATTR_KPARAM_INFO
	.align		4
.L_311:
        /*0018*/ 	.byte	0x04, 0x17
        /*001a*/ 	.short	(.L_313 - .L_312)
.L_312:
        /*001c*/ 	.word	0x00000000
        /*0020*/ 	.short	0x0001
        /*0022*/ 	.short	0x0010
        /*0024*/ 	.byte	0x00, 0xf0, 0x41, 0x00


	//----- nvinfo : EIATTR_KPARAM_INFO
	.align		4
.L_313:
        /*0028*/ 	.byte	0x04, 0x17
        /*002a*/ 	.short	(.L_315 - .L_314)
.L_314:
        /*002c*/ 	.word	0x00000000
        /*0030*/ 	.short	0x0000
        /*0032*/ 	.short	0x0000
        /*0034*/ 	.byte	0x00, 0xf0, 0x21, 0x00


	//----- nvinfo : EIATTR_SPARSE_MMA_MASK
	.align		4
.L_315:
        /*0038*/ 	.byte	0x03, 0x50
        /*003a*/ 	.short	0x0000


	//----- nvinfo : EIATTR_MAXREG_COUNT
	.align		4
        /*003c*/ 	.byte	0x03, 0x1b
        /*003e*/ 	.short	0x00ff


	//----- nvinfo : EIATTR_MERCURY_ISA_VERSION
	.align		4
        /*0040*/ 	.byte	0x03, 0x5f
        /*0042*/ 	.short	0x0101


	//----- nvinfo : EIATTR_VRC_CTA_INIT_COUNT
	.align		4
        /*0044*/ 	.byte	0x02, 0x4a
	.zero		1
	.zero		1


	//----- nvinfo : EIATTR_EXIT_INSTR_OFFSETS
	.align		4
        /*0048*/ 	.byte	0x04, 0x1c
        /*004a*/ 	.short	(.L_317 - .L_316)


	//   ....[0]....
.L_316:
        /*004c*/ 	.word	0x000000c0


	//   ....[1]....
        /*0050*/ 	.word	0x00000130


	//----- nvinfo : EIATTR_CBANK_PARAM_SIZE
	.align		4
.L_317:
        /*0054*/ 	.byte	0x03, 0x19
        /*0056*/ 	.short	0x0030


	//----- nvinfo : EIATTR_PARAM_CBANK
	.align		4
        /*0058*/ 	.byte	0x04, 0x0a
        /*005a*/ 	.short	(.L_319 - .L_318)
	.align		4
.L_318:
        /*005c*/ 	.word	index@(.nv.constant0.clearTextureCube_64_1)
        /*0060*/ 	.short	0x0380
        /*0062*/ 	.short	0x0030


	//----- nvinfo : EIATTR_SW_WAR
	.align		4
.L_319:
        /*0064*/ 	.byte	0x04, 0x36
        /*0066*/ 	.short	(.L_321 - .L_320)
.L_320:
        /*0068*/ 	.word	0x00000008
.L_321:


//--------------------- .nv.info.clearTextureCube_64_0 --------------------------
	.section	.nv.info.clearTextureCube_64_0,"",@"SHT_CUDA_INFO"
	.sectionflags	@""
	.align	4


	//----- nvinfo : EIATTR_CUDA_API_VERSION
	.align		4
        /*0000*/ 	.byte	0x04, 0x37
        /*0002*/ 	.short	(.L_323 - .L_322)
.L_322:
        /*0004*/ 	.word	0x00000082


	//----- nvinfo : EIATTR_KPARAM_INFO
	.align		4
.L_323:
        /*0008*/ 	.byte	0x04, 0x17
        /*000a*/ 	.short	(.L_325 - .L_324)
.L_324:
        /*000c*/ 	.word	0x00000000
        /*0010*/ 	.short	0x0002
        /*0012*/ 	.short	0x0020
        /*0014*/ 	.byte	0x00, 0xf0, 0x41, 0x00


	//----- nvinfo : EIATTR_KPARAM_INFO
	.align		4
.L_325:
        /*0018*/ 	.byte	0x04, 0x17
        /*001a*/ 	.short	(.L_327 - .L_326)
.L_326:
        /*001c*/ 	.word	0x00000000
        /*0020*/ 	.short	0x0001
        /*0022*/ 	.short	0x0010
        /*0024*/ 	.byte	0x00, 0xf0, 0x41, 0x00


	//----- nvinfo : EIATTR_KPARAM_INFO
	.align		4
.L_327:
        /*0028*/ 	.byte	0x04, 0x17
        /*002a*/ 	.short	(.L_329 - .L_328)
.L_328:
        /*002c*/ 	.word	0x00000000
        /*0030*/ 	.short	0x0000
        /*0032*/ 	.short	0x0000
        /*0034*/ 	.byte	0x00, 0xf0, 0x21, 0x00


	//----- nvinfo : EIATTR_SPARSE_MMA_MASK
	.align		4
.L_329:
        /*0038*/ 	.byte	0x03, 0x50
        /*003a*/ 	.short	0x0000


	//----- nvinfo : EIATTR_MAXREG_COUNT
	.align		4
        /*003c*/ 	.byte	0x03, 0x1b
        /*003e*/ 	.short	0x00ff


	//----- nvinfo : EIATTR_MERCURY_ISA_VERSION
	.align		4
        /*0040*/ 	.byte	0x03, 0x5f
        /*0042*/ 	.short	0x0101


	//----- nvinfo : EIATTR_VRC_CTA_INIT_COUNT
	.align		4
        /*0044*/ 	.byte	0x02, 0x4a
	.zero		1
	.zero		1


	//----- nvinfo : EIATTR_EXIT_INSTR_OFFSETS
	.align		4
        /*0048*/ 	.byte	0x04, 0x1c
        /*004a*/ 	.short	(.L_331 - .L_330)


	//   ....[0]....
.L_330:
        /*004c*/ 	.word	0x000000c0


	//   ....[1]....
        /*0050*/ 	.word	0x00000130


	//----- nvinfo : EIATTR_CBANK_PARAM_SIZE
	.align		4
.L_331:
        /*0054*/ 	.byte	0x03, 0x19
        /*0056*/ 	.short	0x0030


	//----- nvinfo : EIATTR_PARAM_CBANK
	.align		4
        /*0058*/ 	.byte	0x04, 0x0a
        /*005a*/ 	.short	(.L_333 - .L_332)
	.align		4
.L_332:
        /*005c*/ 	.word	index@(.nv.constant0.clearTextureCube_64_0)
        /*0060*/ 	.short	0x0380
        /*0062*/ 	.short	0x0030


	//----- nvinfo : EIATTR_SW_WAR
	.align		4
.L_333:
        /*0064*/ 	.byte	0x04, 0x36
        /*0066*/ 	.short	(.L_335 - .L_334)
.L_334:
        /*0068*/ 	.word	0x00000008
.L_335:


//--------------------- .nv.info.clearTexture3D_64_0 --------------------------
	.section	.nv.info.clearTexture3D_64_0,"",@"SHT_CUDA_INFO"
	.sectionflags	@""
	.align	4


	//----- nvinfo : EIATTR_CUDA_API_VERSION
	.align		4
        /*0000*/ 	.byte	0x04, 0x37
        /*0002*/ 	.short	(.L_337 - .L_336)
.L_336:
        /*0004*/ 	.word	0x00000082


	//----- nvinfo : EIATTR_KPARAM_INFO
	.align		4
.L_337:
        /*0008*/ 	.byte	0x04, 0x17
        /*000a*/ 	.short	(.L_339 - .L_338)
.L_338:
        /*000c*/ 	.word	0x00000000
        /*0010*/ 	.short	0x0002
        /*0012*/ 	.short	0x0020
        /*0014*/ 	.byte	0x00, 0xf0, 0x41, 0x00


	//----- nvinfo : EIATTR_KPARAM_INFO
	.align		4
.L_339:
        /*0018*/ 	.byte	0x04, 0x17
        /*001a*/ 	.short	(.L_341 - .L_340)
.L_340:
        /*001c*/ 	.word	0x00000000
        /*0020*/ 	.short	0x0001
        /*0022*/ 	.short	0x0010
        /*0024*/ 	.byte	0x00, 0xf0, 0x41, 0x00


	//----- nvinfo : EIATTR_KPARAM_INFO
	.align		4
.L_341:
        /*0028*/ 	.byte	0x04, 0x17
        /*002a*/ 	.short	(.L_343 - .L_342)
.L_342:
        /*002c*/ 	.word	0x00000000
        /*0030*/ 	.short	0x0000
        /*0032*/ 	.short	0x0000
        /*0034*/ 	.byte	0x00, 0xf0, 0x21, 0x00


	//----- nvinfo : EIATTR_SPARSE_MMA_MASK
	.align		4
.L_343:
        /*0038*/ 	.byte	0x03, 0x50
        /*003a*/ 	.short	0x0000


	//----- nvinfo : EIATTR_MAXREG_COUNT
	.align		4
        /*003c*/ 	.byte	0x03, 0x1b
        /*003e*/ 	.short	0x00ff


	//----- nvinfo : EIATTR_MERCURY_ISA_VERSION
	.align		4
        /*0040*/ 	.byte	0x03, 0x5f
        /*0042*/ 	.short	0x0101


	//----- nvinfo : EIATTR_VRC_CTA_INIT_COUNT
	.align		4
        /*0044*/ 	.byte	0x02, 0x4a
	.zero		1
	.zero		1


	//----- nvinfo : EIATTR_EXIT_INSTR_OFFSETS
	.align		4
        /*0048*/ 	.byte	0x04, 0x1c
        /*004a*/ 	.short	(.L_345 - .L_344)


	//   ....[0]....
.L_344:
        /*004c*/ 	.word	0x00000120


	//   ....[1]....
        /*0050*/ 	.word	0x00000180


	//----- nvinfo : EIATTR_CBANK_PARAM_SIZE
	.align		4
.L_345:
        /*0054*/ 	.byte	0x03, 0x19
        /*0056*/ 	.short	0x0030


	//----- nvinfo : EIATTR_PARAM_CBANK
	.align		4
        /*0058*/ 	.byte	0x04, 0x0a
        /*005a*/ 	.short	(.L_347 - .L_346)
	.align		4
.L_346:
        /*005c*/ 	.word	index@(.nv.constant0.clearTexture3D_64_0)
        /*0060*/ 	.short	0x0380
        /*0062*/ 	.short	0x0030


	//----- nvinfo : EIATTR_SW_WAR
	.align		4
.L_347:
        /*0064*/ 	.byte	0x04, 0x36
        /*0066*/ 	.short	(.L_349 - .L_348)
.L_348:
        /*0068*/ 	.word	0x00000008
.L_349:


//--------------------- .nv.info.clearTexture2D_64_1 --------------------------
	.section	.nv.info.clearTexture2D_64_1,"",@"SHT_CUDA_INFO"
	.sectionflags	@""
	.align	4


	//----- nvinfo : EIATTR_CUDA_API_VERSION
	.align		4
        /*0000*/ 	.byte	0x04, 0x37
        /*0002*/ 	.short	(.L_351 - .L_350)
.L_350:
        /*0004*/ 	.word	0x00000082


	//----- nvinfo : EIATTR_KPARAM_INFO
	.align		4
.L_351:
        /*0008*/ 	.byte	0x04, 0x17
        /*000a*/ 	.short	(.L_353 - .L_352)
.L_352:
        /*000c*/ 	.word	0x00000000
        /*0010*/ 	.short	0x0002
        /*0012*/ 	.short	0x0020
        /*0014*/ 	.byte	0x00, 0xf0, 0x41, 0x00


	//----- nvinfo : EIATTR_KPARAM_INFO
	.align		4
.L_353:
        /*0018*/ 	.byte	0x04, 0x17
        /*001a*/ 	.short	(.L_355 - .L_354)
.L_354:
        /*001c*/ 	.word	0x00000000
        /*0020*/ 	.short	0x0001
        /*0022*/ 	.short	0x0010
        /*0024*/ 	.byte	0x00, 0xf0, 0x41, 0x00


	//----- nvinfo : EIATTR_KPARAM_INFO
	.align		4
.L_355:
        /*0028*/ 	.byte	0x04, 0x17
        /*002a*/ 	.short	(.L_357 - .L_356)
.L_356:
        /*002c*/ 	.word	0x00000000
        /*0030*/ 	.short	0x0000
        /*0032*/ 	.short	0x0000
        /*0034*/ 	.byte	0x00, 0xf0, 0x21, 0x00


	//----- nvinfo : EIATTR_SPARSE_MMA_MASK
	.align		4
.L_357:
        /*0038*/ 	.byte	0x03, 0x50
        /*003a*/ 	.short	0x0000


	//----- nvinfo : EIATTR_MAXREG_COUNT
	.align		4
        /*003c*/ 	.byte	0x03, 0x1b
        /*003e*/ 	.short	0x00ff


	//----- nvinfo : EIATTR_MERCURY_ISA_VERSION
	.align		4
        /*0040*/ 	.byte	0x03, 0x5f
        /*0042*/ 	.short	0x0101


	//----- nvinfo : EIATTR_VRC_CTA_INIT_COUNT
	.align		4
        /*0044*/ 	.byte	0x02, 0x4a
	.zero		1
	.zero		1


	//----- nvinfo : EIATTR_EXIT_INSTR_OFFSETS
	.align		4
        /*0048*/ 	.byte	0x04, 0x1c
        /*004a*/ 	.short	(.L_359 - .L_358)


	//   ....[0]....
.L_358:
        /*004c*/ 	.word	0x000000c0


	//   ....[1]....
        /*0050*/ 	.word	0x00000130


	//----- nvinfo : EIATTR_CBANK_PARAM_SIZE
	.align		4
.L_359:
        /*0054*/ 	.byte	0x03, 0x19
        /*0056*/ 	.short	0x0030


	//----- nvinfo : EIATTR_PARAM_CBANK
	.align		4
        /*0058*/ 	.byte	0x04, 0x0a
        /*005a*/ 	.short	(.L_361 - .L_360)
	.align		4
.L_360:
        /*005c*/ 	.word	index@(.nv.constant0.clearTexture2D_64_1)
        /*0060*/ 	.short	0x0380
        /*0062*/ 	.short	0x0030


	//----- nvinfo : EIATTR_SW_WAR
	.align		4
.L_361:
        /*0064*/ 	.byte	0x04, 0x36
        /*0066*/ 	.short	(.L_363 - .L_362)
.L_362:
        /*0068*/ 	.word	0x00000008
.L_363:


//--------------------- .nv.info.clearTexture2D_64_0 --------------------------
	.section	.nv.info.clearTexture2D_64_0,"",@"SHT_CUDA_INFO"
	.sectionflags	@""
	.align	4


	//----- nvinfo : EIATTR_CUDA_API_VERSION
	.align		4
        /*0000*/ 	.byte	0x04, 0x37
        /*0002*/ 	.short	(.L_365 - .L_364)
.L_364:
        /*0004*/ 	.word	0x00000082


	//----- nvinfo : EIATTR_KPARAM_INFO
	.align		4
.L_365:
        /*0008*/ 	.byte	0x04, 0x17
        /*000a*/ 	.short	(.L_367 - .L_366)
.L_366:
        /*000c*/ 	.word	0x00000000
        /*0010*/ 	.short	0x0002
        /*0012*/ 	.short	0x0020
        /*0014*/ 	.byte	0x00, 0xf0, 0x41, 0x00


	//----- nvinfo : EIATTR_KPARAM_INFO
	.align		4
.L_367:
        /*0018*/ 	.byte	0x04, 0x17
        /*001a*/ 	.short	(.L_369 - .L_368)
.L_368:
        /*001c*/ 	.word	0x00000000
        /*0020*/ 	.short	0x0001
        /*0022*/ 	.short	0x0010
        /*0024*/ 	.byte	0x00, 0xf0, 0x41, 0x00


	//----- nvinfo : EIATTR_KPARAM_INFO
	.align		4
.L_369:
        /*0028*/ 	.byte	0x04, 0x17
        /*002a*/ 	.short	(.L_371 - .L_370)
.L_370:
        /*002c*/ 	.word	0x00000000
        /*0030*/ 	.short	0x0000
        /*0032*/ 	.short	0x0000
        /*0034*/ 	.byte	0x00, 0xf0, 0x21, 0x00


	//----- nvinfo : EIATTR_SPARSE_MMA_MASK
	.align		4
.L_371:
        /*0038*/ 	.byte	0x03, 0x50
        /*003a*/ 	.short	0x0000


	//----- nvinfo : EIATTR_MAXREG_COUNT
	.align		4
        /*003c*/ 	.byte	0x03, 0x1b
        /*003e*/ 	.short	0x00ff


	//----- nvinfo : EIATTR_MERCURY_ISA_VERSION
	.align		4
        /*0040*/ 	.byte	0x03, 0x5f
        /*0042*/ 	.short	0x0101


	//----- nvinfo : EIATTR_VRC_CTA_INIT_COUNT
	.align		4
        /*0044*/ 	.byte	0x02, 0x4a
	.zero		1
	.zero		1


	//----- nvinfo : EIATTR_EXIT_INSTR_OFFSETS
	.align		4
        /*0048*/ 	.byte	0x04, 0x1c
        /*004a*/ 	.short	(.L_373 - .L_372)


	//   ....[0]....
.L_372:
        /*004c*/ 	.word	0x000000c0


	//   ....[1]....
        /*0050*/ 	.word	0x00000120


	//----- nvinfo : EIATTR_CBANK_PARAM_SIZE
	.align		4
.L_373:
        /*0054*/ 	.byte	0x03, 0x19
        /*0056*/ 	.short	0x0030


	//----- nvinfo : EIATTR_PARAM_CBANK
	.align		4
        /*0058*/ 	.byte	0x04, 0x0a
        /*005a*/ 	.short	(.L_375 - .L_374)
	.align		4
.L_374:
        /*005c*/ 	.word	index@(.nv.constant0.clearTexture2D_64_0)
        /*0060*/ 	.short	0x0380
        /*0062*/ 	.short	0x0030


	//----- nvinfo : EIATTR_SW_WAR
	.align		4
.L_375:
        /*0064*/ 	.byte	0x04, 0x36
        /*0066*/ 	.short	(.L_377 - .L_376)
.L_376:
        /*0068*/ 	.word	0x00000008
.L_377:


//--------------------- .nv.info.clearTexture1D_64_1 --------------------------
	.section	.nv.info.clearTexture1D_64_1,"",@"SHT_CUDA_INFO"
	.sectionflags	@""
	.align	4


	//----- nvinfo : EIATTR_CUDA_API_VERSION
	.align		4
        /*0000*/ 	.byte	0x04, 0x37
        /*0002*/ 	.short	(.L_379 - .L_378)
.L_378:
        /*0004*/ 	.word	0x00000082


	//----- nvinfo : EIATTR_KPARAM_INFO
	.align		4
.L_379:
        /*0008*/ 	.byte	0x04, 0x17
        /*000a*/ 	.short	(.L_381 - .L_380)
.L_380:
        /*000c*/ 	.word	0x00000000
        /*0010*/ 	.short	0x0002
        /*0012*/ 	.short	0x0020
        /*0014*/ 	.byte	0x00, 0xf0, 0x41, 0x00


	//----- nvinfo : EIATTR_KPARAM_INFO
	.align		4
.L_381:
        /*0018*/ 	.byte	0x04, 0x17
        /*001a*/ 	.short	(.L_383 - .L_382)
.L_382:
        /*001c*/ 	.word	0x00000000
        /*0020*/ 	.short	0x0001
        /*0022*/ 	.short	0x0010
        /*0024*/ 	.byte	0x00, 0xf0, 0x41, 0x00


	//----- nvinfo : EIATTR_KPARAM_INFO
	.align		4
.L_383:
        /*0028*/ 	.byte	0x04, 0x17
        /*002a*/ 	.short	(.L_385 - .L_384)
.L_384:
        /*002c*/ 	.word	0x00000000
        /*0030*/ 	.short	0x0000
        /*0032*/ 	.short	0x0000
        /*0034*/ 	.byte	0x00, 0xf0, 0x21, 0x00


	//----- nvinfo : EIATTR_SPARSE_MMA_MASK
	.align		4
.L_385:
        /*0038*/ 	.byte	0x03, 0x50
        /*003a*/ 	.short	0x0000


	//----- nvinfo : EIATTR_MAXREG_COUNT
	.align		4
        /*003c*/ 	.byte	0x03, 0x1b
        /*003e*/ 	.short	0x00ff


	//----- nvinfo : EIATTR_MERCURY_ISA_VERSION
	.align		4
        /*0040*/ 	.byte	0x03, 0x5f
        /*0042*/ 	.short	0x0101


	//----- nvinfo : EIATTR_VRC_CTA_INIT_COUNT
	.align		4
        /*0044*/ 	.byte	0x02, 0x4a
	.zero		1
	.zero		1


	//----- nvinfo : EIATTR_EXIT_INSTR_OFFSETS
	.align		4
        /*0048*/ 	.byte	0x04, 0x1c
        /*004a*/ 	.short	(.L_387 - .L_386)


	//   ....[0]....
.L_386:
        /*004c*/ 	.word	0x00000070


	//   ....[1]....
        /*0050*/ 	.word	0x000000e0


	//----- nvinfo : EIATTR_CBANK_PARAM_SIZE
	.align		4
.L_387:
        /*0054*/ 	.byte	0x03, 0x19
        /*0056*/ 	.short	0x0030


	//----- nvinfo : EIATTR_PARAM_CBANK
	.align		4
        /*0058*/ 	.byte	0x04, 0x0a
        /*005a*/ 	.short	(.L_389 - .L_388)
	.align		4
.L_388:
        /*005c*/ 	.word	index@(.nv.constant0.clearTexture1D_64_1)
        /*0060*/ 	.short	0x0380
        /*0062*/ 	.short	0x0030


	//----- nvinfo : EIATTR_SW_WAR
	.align		4
.L_389:
        /*0064*/ 	.byte	0x04, 0x36
        /*0066*/ 	.short	(.L_391 - .L_390)
.L_390:
        /*0068*/ 	.word	0x00000008
.L_391:


//--------------------- .nv.info.clearTexture1D_64_0 --------------------------
	.section	.nv.info.clearTexture1D_64_0,"",@"SHT_CUDA_INFO"
	.sectionflags	@""
	.align	4


	//----- nvinfo : EIATTR_CUDA_API_VERSION
	.align		4
        /*0000*/ 	.byte	0x04, 0x37
        /*0002*/ 	.short	(.L_393 - .L_392)
.L_392:
        /*0004*/ 	.word	0x00000082


	//----- nvinfo : EIATTR_KPARAM_INFO
	.align		4
.L_393:
        /*0008*/ 	.byte	0x04, 0x17
        /*000a*/ 	.short	(.L_395 - .L_394)
.L_394:
        /*000c*/ 	.word	0x00000000
        /*0010*/ 	.short	0x0002
        /*0012*/ 	.short	0x0020
        /*0014*/ 	.byte	0x00, 0xf0, 0x41, 0x00


	//----- nvinfo : EIATTR_KPARAM_INFO
	.align		4
.L_395:
        /*0018*/ 	.byte	0x04, 0x17
        /*001a*/ 	.short	(.L_397 - .L_396)
.L_396:
        /*001c*/ 	.word	0x00000000
        /*0020*/ 	.short	0x0001
        /*0022*/ 	.short	0x0010
        /*0024*/ 	.byte	0x00, 0xf0, 0x41, 0x00


	//----- nvinfo : EIATTR_KPARAM_INFO
	.align		4
.L_397:
        /*0028*/ 	.byte	0x04, 0x17
        /*002a*/ 	.short	(.L_399 - .L_398)
.L_398:
        /*002c*/ 	.word	0x00000000
        /*0030*/ 	.short	0x0000
        /*0032*/ 	.short	0x0000
        /*0034*/ 	.byte	0x00, 0xf0, 0x21, 0x00


	//----- nvinfo : EIATTR_SPARSE_MMA_MASK
	.align		4
.L_399:
        /*0038*/ 	.byte	0x03, 0x50
        /*003a*/ 	.short	0x0000


	//----- nvinfo : EIATTR_MAXREG_COUNT
	.align		4
        /*003c*/ 	.byte	0x03, 0x1b
        /*003e*/ 	.short	0x00ff


	//----- nvinfo : EIATTR_MERCURY_ISA_VERSION
	.align		4
        /*0040*/ 	.byte	0x03, 0x5f
        /*0042*/ 	.short	0x0101


	//----- nvinfo : EIATTR_VRC_CTA_INIT_COUNT
	.align		4
        /*0044*/ 	.byte	0x02, 0x4a
	.zero		1
	.zero		1


	//----- nvinfo : EIATTR_EXIT_INSTR_OFFSETS
	.align		4
        /*0048*/ 	.byte	0x04, 0x1c
        /*004a*/ 	.short	(.L_401 - .L_400)


	//   ....[0]....
.L_400:
        /*004c*/ 	.word	0x00000070


	//   ....[1]....
        /*0050*/ 	.word	0x000000d0


	//----- nvinfo : EIATTR_CBANK_PARAM_SIZE
	.align		4
.L_401:
        /*0054*/ 	.byte	0x03, 0x19
        /*0056*/ 	.short	0x0030


	//----- nvinfo : EIATTR_PARAM_CBANK
	.align		4
        /*0058*/ 	.byte	0x04, 0x0a
        /*005a*/ 	.short	(.L_403 - .L_402)
	.align		4
.L_402:
        /*005c*/ 	.word	index@(.nv.constant0.clearTexture1D_64_0)
        /*0060*/ 	.short	0x0380
        /*0062*/ 	.short	0x0030


	//----- nvinfo : EIATTR_SW_WAR
	.align		4
.L_403:
        /*0064*/ 	.byte	0x04, 0x36
        /*0066*/ 	.short	(.L_405 - .L_404)
.L_404:
        /*0068*/ 	.word	0x00000008
.L_405:


//--------------------- .nv.info.clearTextureCube_32_1 --------------------------
	.section	.nv.info.clearTextureCube_32_1,"",@"SHT_CUDA_INFO"
	.sectionflags	@""
	.align	4


	//----- nvinfo : EIATTR_CUDA_API_VERSION
	.align		4
        /*0000*/ 	.byte	0x04, 0x37
        /*0002*/ 	.short	(.L_407 - .L_406)
.L_406:
        /*0004*/ 	.word	0x00000082


	//----- nvinfo : EIATTR_KPARAM_INFO
	.align		4
.L_407:
        /*0008*/ 	.byte	0x04, 0x17
        /*000a*/ 	.short	(.L_409 - .L_408)
.L_408:
        /*000c*/ 	.word	0x00000000
        /*0010*/ 	.short	0x0002
        /*0012*/ 	.short	0x0020
        /*0014*/ 	.byte	0x00, 0xf0, 0x41, 0x00


	//----- nvinfo : EIATTR_KPARAM_INFO
	.align		4
.L_409:
        /*0018*/ 	.byte	0x04, 0x17
        /*001a*/ 	.short	(.L_411 - .L_410)
.L_410:
        /*001c*/ 	.word	0x00000000
        /*0020*/ 	.short	0x0001
        /*0022*/ 	.short	0x0010
        /*0024*/ 	.byte	0x00, 0xf0, 0x41, 0x00


	//----- nvinfo : EIATTR_KPARAM_INFO
	.align		4
.L_411:
        /*0028*/ 	.byte	0x04, 0x17
        /*002a*/ 	.short	(.L_413 - .L_412)
.L_412:
        /*002c*/ 	.word	0x00000000
        /*0030*/ 	.short	0x0000
        /*0032*/ 	.short	0x0000
        /*0034*/ 	.byte	0x00, 0xf0, 0x21, 0x00


	//----- nvinfo : EIATTR_SPARSE_MMA_MASK
	.align		4
.L_413:
        /*0038*/ 	.byte	0x03, 0x50
        /*003a*/ 	.short	0x0000


	//----- nvinfo : EIATTR_MAXREG_COUNT
	.align		4
        /*003c*/ 	.byte	0x03, 0x1b
        /*003e*/ 	.short	0x00ff


	//----- nvinfo : EIATTR_MERCURY_ISA_VERSION
	.align		4
        /*0040*/ 	.byte	0x03, 0x5f
        /*0042*/ 	.short	0x0101


	//----- nvinfo : EIATTR_VRC_CTA_INIT_COUNT
	.align		4
        /*0044*/ 	.byte	0x02, 0x4a
	.zero		1
	.zero		1


	//----- nvinfo : EIATTR_EXIT_INSTR_OFFSETS
	.align		4
        /*0048*/ 	.byte	0x04, 0x1c
        /*004a*/ 	.short	(.L_415 - .L_414)


	//   ....[0]....
.L_414:
        /*004c*/ 	.word	0x000000c0


	//   ....[1]....
        /*0050*/ 	.word	0x00000120


	//----- nvinfo : EIATTR_CBANK_PARAM_SIZE
	.align		4
.L_415:
        /*0054*/ 	.byte	0x03, 0x19
        /*0056*/ 	.short	0x0030


	//----- nvinfo : EIATTR_PARAM_CBANK
	.align		4
        /*0058*/ 	.byte	0x04, 0x0a
        /*005a*/ 	.short	(.L_417 - .L_416)
	.align		4
.L_416:
        /*005c*/ 	.word	index@(.nv.constant0.clearTextureCube_32_1)
        /*0060*/ 	.short	0x0380
        /*0062*/ 	.short	0x0030


	//----- nvinfo : EIATTR_SW_WAR
	.align		4
.L_417:
        /*0064*/ 	.byte	0x04, 0x36
        /*0066*/ 	.short	(.L_419 - .L_418)
.L_418:
        /*0068*/ 	.word	0x00000008
.L_419:


//--------------------- .nv.info.clearTextureCube_32_0 --------------------------
	.section	.nv.info.clearTextureCube_32_0,"",@"SHT_CUDA_INFO"
	.sectionflags	@""
	.align	4


	//----- nvinfo : EIATTR_CUDA_API_VERSION
	.align		4
        /*0000*/ 	.byte	0x04, 0x37
        /*0002*/ 	.short	(.L_421 - .L_420)
.L_420:
        /*0004*/ 	.word	0x00000082


	//----- nvinfo : EIATTR_KPARAM_INFO
	.align		4
.L_421:
        /*0008*/ 	.byte	0x04, 0x17
        /*000a*/ 	.short	(.L_423 - .L_422)
.L_422:
        /*000c*/ 	.word	0x00000000
        /*0010*/ 	.short	0x0002
        /*0012*/ 	.short	0x0020
        /*0014*/ 	.byte	0x00, 0xf0, 0x41, 0x00


	//----- nvinfo : EIATTR_KPARAM_INFO
	.align		4
.L_423:
        /*0018*/ 	.byte	0x04, 0x17
        /*001a*/ 	.short	(.L_425 - .L_424)
.L_424:
        /*001c*/ 	.word	0x00000000
        /*0020*/ 	.short	0x0001
        /*0022*/ 	.short	0x0010
        /*0024*/ 	.byte	0x00, 0xf0, 0x41, 0x00


	//----- nvinfo : EIATTR_KPARAM_INFO
	.align		4
.L_425:
        /*0028*/ 	.byte	0x04, 0x17
        /*002a*/ 	.short	(.L_427 - .L_426)
.L_426:
        /*002c*/ 	.word	0x00000000
        /*0030*/ 	.short	0x0000
        /*0032*/ 	.short	0x0000
        /*0034*/ 	.byte	0x00, 0xf0, 0x21, 0x00


	//----- nvinfo : EIATTR_SPARSE_MMA_MASK
	.align		4
.L_427:
        /*0038*/ 	.byte	0x03, 0x50
        /*003a*/ 	.short	0x0000


	//----- nvinfo : EIATTR_MAXREG_COUNT
	.align		4
        /*003c*/ 	.byte	0x03, 0x1b
        /*003e*/ 	.short	0x00ff


	//----- nvinfo : EIATTR_MERCURY_ISA_VERSION
	.align		4
        /*0040*/ 	.byte	0x03, 0x5f
        /*0042*/ 	.short	0x0101


	//----- nvinfo : EIATTR_VRC_CTA_INIT_COUNT
	.align		4
        /*0044*/ 	.byte	0x02, 0x4a
	.zero		1
	.zero		1


	//----- nvinfo : EIATTR_EXIT_INSTR_OFFSETS
	.align		4
        /*0048*/ 	.byte	0x04, 0x1c
        /*004a*/ 	.short	(.L_429 - .L_428)


	//   ....[0]....
.L_428:
        /*004c*/ 	.word	0x000000c0


	//   ....[1]....
        /*0050*/ 	.word	0x00000120


	//----- nvinfo : EIATTR_CBANK_PARAM_SIZE
	.align		4
.L_429:
        /*0054*/ 	.byte	0x03, 0x19
        /*0056*/ 	.short	0x0030


	//----- nvinfo : EIATTR_PARAM_CBANK
	.align		4
        /*0058*/ 	.byte	0x04, 0x0a
        /*005a*/ 	.short	(.L_431 - .L_430)
	.align		4
.L_430:
        /*005c*/ 	.word	index@(.nv.constant0.clearTextureCube_32_0)
        /*0060*/ 	.short	0x0380
        /*0062*/ 	.short	0x0030


	//----- nvinfo : EIATTR_SW_WAR
	.align		4
.L_431:
        /*0064*/ 	.byte	0x04, 0x36
        /*0066*/ 	.short	(.L_433 - .L_432)
.L_432:
        /*0068*/ 	.word	0x00000008
.L_433:


//--------------------- .nv.info.clearTexture3D_32_0 --------------------------
	.section	.nv.info.clearTexture3D_32_0,"",@"SHT_CUDA_INFO"
	.sectionflags	@""
	.align	4


	//----- nvinfo : EIATTR_CUDA_API_VERSION
	.align		4
        /*0000*/ 	.byte	0x04, 0x37
        /*0002*/ 	.short	(.L_435 - .L_434)
.L_434:
        /*0004*/ 	.word	0x00000082


	//----- nvinfo : EIATTR_KPARAM_INFO
	.align		4
.L_435:
        /*0008*/ 	.byte	0x04, 0x17
        /*000a*/ 	.short	(.L_437 - .L_436)
.L_436:
        /*000c*/ 	.word	0x00000000
        /*0010*/ 	.short	0x0002
        /*0012*/ 	.short	0x0020
        /*0014*/ 	.byte	0x00, 0xf0, 0x41, 0x00


	//----- nvinfo : EIATTR_KPARAM_INFO
	.align		4
.L_437:
        /*0018*/ 	.byte	0x04, 0x17
        /*001a*/ 	.short	(.L_439 - .L_438)
.L_438:
        /*001c*/ 	.word	0x00000000
        /*0020*/ 	.short	0x0001
        /*0022*/ 	.short	0x0010
        /*0024*/ 	.byte	0x00, 0xf0, 0x41, 0x00


	//----- nvinfo : EIATTR_KPARAM_INFO
	.align		4
.L_439:
        /*0028*/ 	.byte	0x04, 0x17
        /*002a*/ 	.short	(.L_441 - .L_440)
.L_440:
        /*002c*/ 	.word	0x00000000
        /*0030*/ 	.short	0x0000
        /*0032*/ 	.short	0x0000
        /*0034*/ 	.byte	0x00, 0xf0, 0x21, 0x00


	//----- nvinfo : EIATTR_SPARSE_MMA_MASK
	.align		4
.L_441:
        /*0038*/ 	.byte	0x03, 0x50
        /*003a*/ 	.short	0x0000


	//----- nvinfo : EIATTR_MAXREG_COUNT
	.align		4
        /*003c*/ 	.byte	0x03, 0x1b
        /*003e*/ 	.short	0x00ff


	//----- nvinfo : EIATTR_MERCURY_ISA_VERSION
	.align		4
        /*0040*/ 	.byte	0x03, 0x5f
        /*0042*/ 	.short	0x0101


	//----- nvinfo : EIATTR_VRC_CTA_INIT_COUNT
	.align		4
        /*0044*/ 	.byte	0x02, 0x4a
	.zero		1
	.zero		1


	//----- nvinfo : EIATTR_EXIT_INSTR_OFFSETS
	.align		4
        /*0048*/ 	.byte	0x04, 0x1c
        /*004a*/ 	.short	(.L_443 - .L_442)


	//   ....[0]....
.L_442:
        /*004c*/ 	.word	0x00000120


	//   ....[1]....
        /*0050*/ 	.word	0x00000170


	//----- nvinfo : EIATTR_CBANK_PARAM_SIZE
	.align		4
.L_443:
        /*0054*/ 	.byte	0x03, 0x19
        /*0056*/ 	.short	0x0030


	//----- nvinfo : EIATTR_PARAM_CBANK
	.align		4
        /*0058*/ 	.byte	0x04, 0x0a
        /*005a*/ 	.short	(.L_445 - .L_444)
	.align		4
.L_444:
        /*005c*/ 	.word	index@(.nv.constant0.clearTexture3D_32_0)
        /*0060*/ 	.short	0x0380
        /*0062*/ 	.short	0x0030


	//----- nvinfo : EIATTR_SW_WAR
	.align		4
.L_445:
        /*0064*/ 	.byte	0x04, 0x36
        /*0066*/ 	.short	(.L_447 - .L_446)
.L_446:
        /*0068*/ 	.word	0x00000008
.L_447:


//--------------------- .nv.info.clearTexture2D_32_1 --------------------------
	.section	.nv.info.clearTexture2D_32_1,"",@"SHT_CUDA_INFO"
	.sectionflags	@""
	.align	4


	//----- nvinfo : EIATTR_CUDA_API_VERSION
	.align		4
        /*0000*/ 	.byte	0x04, 0x37
        /*0002*/ 	.short	(.L_449 - .L_448)
.L_448:
        /*0004*/ 	.word	0x00000082


	//----- nvinfo : EIATTR_KPARAM_INFO
	.align		4
.L_449:
        /*0008*/ 	.byte	0x04, 0x17
        /*000a*/ 	.short	(.L_451 - .L_450)
.L_450:
        /*000c*/ 	.word	0x00000000
        /*0010*/ 	.short	0x0002
        /*0012*/ 	.short	0x0020
        /*0014*/ 	.byte	0x00, 0xf0, 0x41, 0x00


	//----- nvinfo : EIATTR_KPARAM_INFO
	.align		4
.L_451:
        /*0018*/ 	.byte	0x04, 0x17
        /*001a*/ 	.short	(.L_453 - .L_452)
.L_452:
        /*001c*/ 	.word	0x00000000
        /*0020*/ 	.short	0x0001
        /*0022*/ 	.short	0x0010
        /*0024*/ 	.byte	0x00, 0xf0, 0x41, 0x00


	//----- nvinfo : EIATTR_KPARAM_INFO
	.align		4
.L_453:
        /*0028*/ 	.byte	0x04, 0x17
        /*002a*/ 	.short	(.L_455 - .L_454)
.L_454:
        /*002c*/ 	.word	0x00000000
        /*0030*/ 	.short	0x0000
        /*0032*/ 	.short	0x0000
        /*0034*/ 	.byte	0x00, 0xf0, 0x21, 0x00


	//----- nvinfo : EIATTR_SPARSE_MMA_MASK
	.align		4
.L_455:
        /*0038*/ 	.byte	0x03, 0x50
        /*003a*/ 	.short	0x0000


	//----- nvinfo : EIATTR_MAXREG_COUNT
	.align		4
        /*003c*/ 	.byte	0x03, 0x1b
        /*003e*/ 	.short	0x00ff


	//----- nvinfo : EIATTR_MERCURY_ISA_VERSION
	.align		4
        /*0040*/ 	.byte	0x03, 0x5f
        /*0042*/ 	.short	0x0101


	//----- nvinfo : EIATTR_VRC_CTA_INIT_COUNT
	.align		4
        /*0044*/ 	.byte	0x02, 0x4a
	.zero		1
	.zero		1


	//----- nvinfo : EIATTR_EXIT_INSTR_OFFSETS
	.align		4
        /*0048*/ 	.byte	0x04, 0x1c
        /*004a*/ 	.short	(.L_457 - .L_456)


	//   ....[0]....
.L_456:
        /*004c*/ 	.word	0x000000c0


	//   ....[1]....
        /*0050*/ 	.word	0x00000120


	//----- nvinfo : EIATTR_CBANK_PARAM_SIZE
	.align		4
.L_457:
        /*0054*/ 	.byte	0x03, 0x19
        /*0056*/ 	.short	0x0030


	//----- nvinfo : EIATTR_PARAM_CBANK
	.align		4
        /*0058*/ 	.byte	0x04, 0x0a
        /*005a*/ 	.short	(.L_459 - .L_458)
	.align		4
.L_458:
        /*005c*/ 	.word	index@(.nv.constant0.clearTexture2D_32_1)
        /*0060*/ 	.short	0x0380
        /*0062*/ 	.short	0x0030


	//----- nvinfo : EIATTR_SW_WAR
	.align		4
.L_459:
        /*0064*/ 	.byte	0x04, 0x36
        /*0066*/ 	.short	(.L_461 - .L_460)
.L_460:
        /*0068*/ 	.word	0x00000008
.L_461:


//--------------------- .nv.info.clearTexture2D_32_0 --------------------------
	.section	.nv.info.clearTexture2D_32_0,"",@"SHT_CUDA_INFO"
	.sectionflags	@""
	.align	4


	//----- nvinfo : EIATTR_CUDA_API_VERSION
	.align		4
        /*0000*/ 	.byte	0x04, 0x37
        /*0002*/ 	.short	(.L_463 - .L_462)
.L_462:
        /*0004*/ 	.word	0x00000082


	//----- nvinfo : EIATTR_KPARAM_INFO
	.align		4
.L_463:
        /*0008*/ 	.byte	0x04, 0x17
        /*000a*/ 	.short	(.L_465 - .L_464)
.L_464:
        /*000c*/ 	.word	0x00000000
        /*0010*/ 	.short	0x0002
        /*0012*/ 	.short	0x0020
        /*0014*/ 	.byte	0x00, 0xf0, 0x41, 0x00


	//----- nvinfo : EIATTR_KPARAM_INFO
	.align		4
.L_465:
        /*0018*/ 	.byte	0x04, 0x17
        /*001a*/ 	.short	(.L_467 - .L_466)
.L_466:
        /*001c*/ 	.word	0x00000000
        /*0020*/ 	.short	0x0001
        /*0022*/ 	.short	0x0010
        /*0024*/ 	.byte	0x00, 0xf0, 0x41, 0x00


	//----- nvinfo : EIATTR_KPARAM_INFO
	.align		4
.L_467:
        /*0028*/ 	.byte	0x04, 0x17
        /*002a*/ 	.short	(.L_469 - .L_468)
.L_468:
        /*002c*/ 	.word	0x00000000
        /*0030*/ 	.short	0x0000
        /*0032*/ 	.short	0x0000
        /*0034*/ 	.byte	0x00, 0xf0, 0x21, 0x00


	//----- nvinfo : EIATTR_SPARSE_MMA_MASK
	.align		4
.L_469:
        /*0038*/ 	.byte	0x03, 0x50
        /*003a*/ 	.short	0x0000


	//----- nvinfo : EIATTR_MAXREG_COUNT
	.align		4
        /*003c*/ 	.byte	0x03, 0x1b
        /*003e*/ 	.short	0x00ff


	//----- nvinfo : EIATTR_MERCURY_ISA_VERSION
	.align		4
        /*0040*/ 	.byte	0x03, 0x5f
        /*0042*/ 	.short	0x0101


	//----- nvinfo : EIATTR_VRC_CTA_INIT_COUNT
	.align		4
        /*0044*/ 	.byte	0x02, 0x4a
	.zero		1
	.zero		1


	//----- nvinfo : EIATTR_EXIT_INSTR_OFFSETS
	.align		4
        /*0048*/ 	.byte	0x04, 0x1c
        /*004a*/ 	.short	(.L_471 - .L_470)


	//   ....[0]....
.L_470:
        /*004c*/ 	.word	0x000000c0


	//   ....[1]....
        /*0050*/ 	.word	0x00000110


	//----- nvinfo : EIATTR_CBANK_PARAM_SIZE
	.align		4
.L_471:
        /*0054*/ 	.byte	0x03, 0x19
        /*0056*/ 	.short	0x0030


	//----- nvinfo : EIATTR_PARAM_CBANK
	.align		4
        /*0058*/ 	.byte	0x04, 0x0a
        /*005a*/ 	.short	(.L_473 - .L_472)
	.align		4
.L_472:
        /*005c*/ 	.word	index@(.nv.constant0.clearTexture2D_32_0)
        /*0060*/ 	.short	0x0380
        /*0062*/ 	.short	0x0030


	//----- nvinfo : EIATTR_SW_WAR
	.align		4
.L_473:
        /*0064*/ 	.byte	0x04, 0x36
        /*0066*/ 	.short	(.L_475 - .L_474)
.L_474:
        /*0068*/ 	.word	0x00000008
.L_475:


//--------------------- .nv.info.clearTexture1D_32_1 --------------------------
	.section	.nv.info.clearTexture1D_32_1,"",@"SHT_CUDA_INFO"
	.sectionflags	@""
	.align	4


	//----- nvinfo : EIATTR_CUDA_API_VERSION
	.align		4
        /*0000*/ 	.byte	0x04, 0x37
        /*0002*/ 	.short	(.L_477 - .L_476)
.L_476:
        /*0004*/ 	.word	0x00000082


	//----- nvinfo : EIATTR_KPARAM_INFO
	.align		4
.L_477:
        /*0008*/ 	.byte	0x04, 0x17
        /*000a*/ 	.short	(.L_479 - .L_478)
.L_478:
        /*000c*/ 	.word	0x00000000
        /*0010*/ 	.short	0x0002
        /*0012*/ 	.short	0x0020
        /*0014*/ 	.byte	0x00, 0xf0, 0x41, 0x00


	//----- nvinfo : EIATTR_KPARAM_INFO
	.align		4
.L_479:
        /*0018*/ 	.byte	0x04, 0x17
        /*001a*/ 	.short	(.L_481 - .L_480)
.L_480:
        /*001c*/ 	.word	0x00000000
        /*0020*/ 	.short	0x0001
        /*0022*/ 	.short	0x0010
        /*0024*/ 	.byte	0x00, 0xf0, 0x41, 0x00


	//----- nvinfo : EIATTR_KPARAM_INFO
	.align		4
.L_481:
        /*0028*/ 	.byte	0x04, 0x17
        /*002a*/ 	.short	(.L_483 - .L_482)
.L_482:
        /*002c*/ 	.word	0x00000000
        /*0030*/ 	.short	0x0000
        /*0032*/ 	.short	0x0000
        /*0034*/ 	.byte	0x00, 0xf0, 0x21, 0x00


	//----- nvinfo : EIATTR_SPARSE_MMA_MASK
	.align		4
.L_483:
        /*0038*/ 	.byte	0x03, 0x50
        /*003a*/ 	.short	0x0000


	//----- nvinfo : EIATTR_MAXREG_COUNT
	.align		4
        /*003c*/ 	.byte	0x03, 0x1b
        /*003e*/ 	.short	0x00ff


	//----- nvinfo : EIATTR_MERCURY_ISA_VERSION
	.align		4
        /*0040*/ 	.byte	0x03, 0x5f
        /*0042*/ 	.short	0x0101


	//----- nvinfo : EIATTR_VRC_CTA_INIT_COUNT
	.align		4
        /*0044*/ 	.byte	0x02, 0x4a
	.zero		1
	.zero		1


	//----- nvinfo : EIATTR_EXIT_INSTR_OFFSETS
	.align		4
        /*0048*/ 	.byte	0x04, 0x1c
        /*004a*/ 	.short	(.L_485 - .L_484)


	//   ....[0]....
.L_484:
        /*004c*/ 	.word	0x00000070


	//   ....[1]....
        /*0050*/ 	.word	0x000000d0


	//----- nvinfo : EIATTR_CBANK_PARAM_SIZE
	.align		4
.L_485:
        /*0054*/ 	.byte	0x03, 0x19
        /*0056*/ 	.short	0x0030


	//----- nvinfo : EIATTR_PARAM_CBANK
	.align		4
        /*0058*/ 	.byte	0x04, 0x0a
        /*005a*/ 	.short	(.L_487 - .L_486)
	.align		4
.L_486:
        /*005c*/ 	.word	index@(.nv.constant0.clearTexture1D_32_1)
        /*0060*/ 	.short	0x0380
        /*0062*/ 	.short	0x0030


	//----- nvinfo : EIATTR_SW_WAR
	.align		4
.L_487:
        /*0064*/ 	.byte	0x04, 0x36
        /*0066*/ 	.short	(.L_489 - .L_488)
.L_488:
        /*0068*/ 	.word	0x00000008
.L_489:


//--------------------- .nv.info.clearTexture1D_32_0 --------------------------
	.section	.nv.info.clearTexture1D_32_0,"",@"SHT_CUDA_INFO"
	.sectionflags	@""
	.align	4


	//----- nvinfo : EIATTR_CUDA_API_VERSION
	.align		4
        /*0000*/ 	.byte	0x04, 0x37
        /*0002*/ 	.short	(.L_491 - .L_490)
.L_490:
        /*0004*/ 	.word	0x00000082


	//----- nvinfo : EIATTR_KPARAM_INFO
	.align		4
.L_491:
        /*0008*/ 	.byte	0x04, 0x17
        /*000a*/ 	.short	(.L_493 - .L_492)
.L_492:
        /*000c*/ 	.word	0x00000000
        /*0010*/ 	.short	0x0002
        /*0012*/ 	.short	0x0020
        /*0014*/ 	.byte	0x00, 0xf0, 0x41, 0x00


	//----- nvinfo : EIATTR_KPARAM_INFO
	.align		4
.L_493:
        /*0018*/ 	.byte	0x04, 0x17
        /*001a*/ 	.short	(.L_495 - .L_494)
.L_494:
        /*001c*/ 	.word	0x00000000
        /*0020*/ 	.short	0x0001
        /*0022*/ 	.short	0x0010
        /*0024*/ 	.byte	0x00, 0xf0, 0x41, 0x00


	//----- nvinfo : EIATTR_KPARAM_INFO
	.align		4
.L_495:
        /*0028*/ 	.byte	0x04, 0x17
        /*002a*/ 	.short	(.L_497 - .L_496)
.L_496:
        /*002c*/ 	.word	0x00000000
        /*0030*/ 	.short	0x0000
        /*0032*/ 	.short	0x0000
        /*0034*/ 	.byte	0x00, 0xf0, 0x21, 0x00


	//----- nvinfo : EIATTR_SPARSE_MMA_MASK
	.align		4
.L_497:
        /*0038*/ 	.byte	0x03, 0x50
        /*003a*/ 	.short	0x0000


	//----- nvinfo : EIATTR_MAXREG_COUNT
	.align		4
        /*003c*/ 	.byte	0x03, 0x1b
        /*003e*/ 	.short	0x00ff


	//----- nvinfo : EIATTR_MERCURY_ISA_VERSION
	.align		4
        /*0040*/ 	.byte	0x03, 0x5f
        /*0042*/ 	.short	0x0101


	//----- nvinfo : EIATTR_VRC_CTA_INIT_COUNT
	.align		4
        /*0044*/ 	.byte	0x02, 0x4a
	.zero		1
	.zero		1


	//----- nvinfo : EIATTR_EXIT_INSTR_OFFSETS
	.align		4
        /*0048*/ 	.byte	0x04, 0x1c
        /*004a*/ 	.short	(.L_499 - .L_498)


	//   ....[0]....
.L_498:
        /*004c*/ 	.word	0x00000070


	//   ....[1]....
        /*0050*/ 	.word	0x000000c0


	//----- nvinfo : EIATTR_CBANK_PARAM_SIZE
	.align		4
.L_499:
        /*0054*/ 	.byte	0x03, 0x19
        /*0056*/ 	.short	0x0030


	//----- nvinfo : EIATTR_PARAM_CBANK
	.align		4
        /*0058*/ 	.byte	0x04, 0x0a
        /*005a*/ 	.short	(.L_501 - .L_500)
	.align		4
.L_500:
        /*005c*/ 	.word	index@(.nv.constant0.clearTexture1D_32_0)
        /*0060*/ 	.short	0x0380
        /*0062*/ 	.short	0x0030


	//----- nvinfo : EIATTR_SW_WAR
	.align		4
.L_501:
        /*0064*/ 	.byte	0x04, 0x36
        /*0066*/ 	.short	(.L_503 - .L_502)
.L_502:
        /*0068*/ 	.word	0x00000008
.L_503:


//--------------------- .nv.info.clearTextureCube_16_1 --------------------------
	.section	.nv.info.clearTextureCube_16_1,"",@"SHT_CUDA_INFO"
	.sectionflags	@""
	.align	4


	//----- nvinfo : EIATTR_CUDA_API_VERSION
	.align		4
        /*0000*/ 	.byte	0x04, 0x37
        /*0002*/ 	.short	(.L_505 - .L_504)
.L_504:
        /*0004*/ 	.word	0x00000082


	//----- nvinfo : EIATTR_KPARAM_INFO
	.align		4
.L_505:
        /*0008*/ 	.byte	0x04, 0x17
        /*000a*/ 	.short	(.L_507 - .L_506)
.L_506:
        /*000c*/ 	.word	0x00000000
        /*0010*/ 	.short	0x0002
        /*0012*/ 	.short	0x0020
        /*0014*/ 	.byte	0x00, 0xf0, 0x41, 0x00


	//----- nvinfo : EIATTR_KPARAM_INFO
	.align		4
.L_507:
        /*0018*/ 	.byte	0x04, 0x17
        /*001a*/ 	.short	(.L_509 - .L_508)
.L_508:
        /*001c*/ 	.word	0x00000000
        /*0020*/ 	.short	0x0001
        /*0022*/ 	.short	0x0010
        /*0024*/ 	.byte	0x00, 0xf0, 0x41, 0x00


	//----- nvinfo : EIATTR_KPARAM_INFO
	.align		4
.L_509:
        /*0028*/ 	.byte	0x04, 0x17
        /*002a*/ 	.short	(.L_511 - .L_510)
.L_510:
        /*002c*/ 	.word	0x00000000
        /*0030*/ 	.short	0x0000
        /*0032*/ 	.short	0x0000
        /*0034*/ 	.byte	0x00, 0xf0, 0x21, 0x00


	//----- nvinfo : EIATTR_SPARSE_MMA_MASK
	.align		4
.L_511:
        /*0038*/ 	.byte	0x03, 0x50
        /*003a*/ 	.short	0x0000


	//----- nvinfo : EIATTR_MAXREG_COUNT
	.align		4
        /*003c*/ 	.byte	0x03, 0x1b
        /*003e*/ 	.short	0x00ff


	//----- nvinfo : EIATTR_MERCURY_ISA_VERSION
	.align		4
        /*0040*/ 	.byte	0x03, 0x5f
        /*0042*/ 	.short	0x0101


	//----- nvinfo : EIATTR_VRC_CTA_INIT_COUNT
	.align		4
        /*0044*/ 	.byte	0x02, 0x4a
	.zero		1
	.zero		1


	//----- nvinfo : EIATTR_EXIT_INSTR_OFFSETS
	.align		4
        /*0048*/ 	.byte	0x04, 0x1c
        /*004a*/ 	.short	(.L_513 - .L_512)


	//   ....[0]....
.L_512:
        /*004c*/ 	.word	0x000000c0


	//   ....[1]....
        /*0050*/ 	.word	0x00000120


	//----- nvinfo : EIATTR_CBANK_PARAM_SIZE
	.align		4
.L_513:
        /*0054*/ 	.byte	0x03, 0x19
        /*0056*/ 	.short	0x0030


	//----- nvinfo : EIATTR_PARAM_CBANK
	.align		4
        /*0058*/ 	.byte	0x04, 0x0a
        /*005a*/ 	.short	(.L_515 - .L_514)
	.align		4
.L_514:
        /*005c*/ 	.word	index@(.nv.constant0.clearTextureCube_16_1)
        /*0060*/ 	.short	0x0380
        /*0062*/ 	.short	0x0030


	//----- nvinfo : EIATTR_SW_WAR
	.align		4
.L_515:
        /*0064*/ 	.byte	0x04, 0x36
        /*0066*/ 	.short	(.L_517 - .L_516)
.L_516:
        /*0068*/ 	.word	0x00000008
.L_517:


//--------------------- .nv.info.clearTextureCube_16_0 --------------------------
	.section	.nv.info.clearTextureCube_16_0,"",@"SHT_CUDA_INFO"
	.sectionflags	@""
	.align	4


	//----- nvinfo : EIATTR_CUDA_API_VERSION
	.align		4
        /*0000*/ 	.byte	0x04, 0x37
        /*0002*/ 	.short	(.L_519 - .L_518)
.L_518:
        /*0004*/ 	.word	0x00000082


	//----- nvinfo : EIATTR_KPARAM_INFO
	.align		4
.L_519:
        /*0008*/ 	.byte	0x04, 0x17
        /*000a*/ 	.short	(.L_521 - .L_520)
.L_520:
        /*000c*/ 	.word	0x00000000
        /*0010*/ 	.short	0x0002
        /*0012*/ 	.short	0x0020
        /*0014*/ 	.byte	0x00, 0xf0, 0x41, 0x00


	//----- nvinfo : EIATTR_KPARAM_INFO
	.align		4
.L_521:
        /*0018*/ 	.byte	0x04, 0x17
        /*001a*/ 	.short	(.L_523 - .L_522)
.L_522:
        /*001c*/ 	.word	0x00000000
        /*0020*/ 	.short	0x0001
        /*0022*/ 	.short	0x0010
        /*0024*/ 	.byte	0x00, 0xf0, 0x41, 0x00


	//----- nvinfo : EIATTR_KPARAM_INFO
	.align		4
.L_523:
        /*0028*/ 	.byte	0x04, 0x17
        /*002a*/ 	.short	(.L_525 - .L_524)
.L_524:
        /*002c*/ 	.word	0x00000000
        /*0030*/ 	.short	0x0000
        /*0032*/ 	.short	0x0000
        /*0034*/ 	.byte	0x00, 0xf0, 0x21, 0x00


	//----- nvinfo : EIATTR_SPARSE_MMA_MASK
	.align		4
.L_525:
        /*0038*/ 	.byte	0x03, 0x50
        /*003a*/ 	.short	0x0000


	//----- nvinfo : EIATTR_MAXREG_COUNT
	.align		4
        /*003c*/ 	.byte	0x03, 0x1b
        /*003e*/ 	.short	0x00ff


	//----- nvinfo : EIATTR_MERCURY_ISA_VERSION
	.align		4
        /*0040*/ 	.byte	0x03, 0x5f
        /*0042*/ 	.short	0x0101


	//----- nvinfo : EIATTR_VRC_CTA_INIT_COUNT
	.align		4
        /*0044*/ 	.byte	0x02, 0x4a
	.zero		1
	.zero		1


	//----- nvinfo : EIATTR_EXIT_INSTR_OFFSETS
	.align		4
        /*0048*/ 	.byte	0x04, 0x1c
        /*004a*/ 	.short	(.L_527 - .L_526)


	//   ....[0]....
.L_526:
        /*004c*/ 	.word	0x000000c0


	//   ....[1]....
        /*0050*/ 	.word	0x00000120


	//----- nvinfo : EIATTR_CBANK_PARAM_SIZE
	.align		4
.L_527:
        /*0054*/ 	.byte	0x03, 0x19
        /*0056*/ 	.short	0x0030


	//----- nvinfo : EIATTR_PARAM_CBANK
	.align		4
        /*0058*/ 	.byte	0x04, 0x0a
        /*005a*/ 	.short	(.L_529 - .L_528)
	.align		4
.L_528:
        /*005c*/ 	.word	index@(.nv.constant0.clearTextureCube_16_0)
        /*0060*/ 	.short	0x0380
        /*0062*/ 	.short	0x0030


	//----- nvinfo : EIATTR_SW_WAR
	.align		4
.L_529:
        /*0064*/ 	.byte	0x04, 0x36
        /*0066*/ 	.short	(.L_531 - .L_530)
.L_530:
        /*0068*/ 	.word	0x00000008
.L_531:


//--------------------- .nv.info.clearTexture3D_16_0 --------------------------
	.section	.nv.info.clearTexture3D_16_0,"",@"SHT_CUDA_INFO"
	.sectionflags	@""
	.align	4


	//----- nvinfo : EIATTR_CUDA_API_VERSION
	.align		4
        /*0000*/ 	.byte	0x04, 0x37
        /*0002*/ 	.short	(.L_533 - .L_532)
.L_532:
        /*0004*/ 	.word	0x00000082


	//----- nvinfo : EIATTR_KPARAM_INFO
	.align		4
.L_533:
        /*0008*/ 	.byte	0x04, 0x17
        /*000a*/ 	.short	(.L_535 - .L_534)
.L_534:
        /*000c*/ 	.word	0x00000000
        /*0010*/ 	.short	0x0002
        /*0012*/ 	.short	0x0020
        /*0014*/ 	.byte	0x00, 0xf0, 0x41, 0x00


	//----- nvinfo : EIATTR_KPARAM_INFO
	.align		4
.L_535:
        /*0018*/ 	.byte	0x04, 0x17
        /*001a*/ 	.short	(.L_537 - .L_536)
.L_536:
        /*001c*/ 	.word	0x00000000
        /*0020*/ 	.short	0x0001
        /*0022*/ 	.short	0x0010
        /*0024*/ 	.byte	0x00, 0xf0, 0x41, 0x00


	//----- nvinfo : EIATTR_KPARAM_INFO
	.align		4
.L_537:
        /*0028*/ 	.byte	0x04, 0x17
        /*002a*/ 	.short	(.L_539 - .L_538)
.L_538:
        /*002c*/ 	.word	0x00000000
        /*0030*/ 	.short	0x0000
        /*0032*/ 	.short	0x0000
        /*0034*/ 	.byte	0x00, 0xf0, 0x21, 0x00


	//----- nvinfo : EIATTR_SPARSE_MMA_MASK
	.align		4
.L_539:
        /*0038*/ 	.byte	0x03, 0x50
        /*003a*/ 	.short	0x0000


	//----- nvinfo : EIATTR_MAXREG_COUNT
	.align		4
        /*003c*/ 	.byte	0x03, 0x1b
        /*003e*/ 	.short	0x00ff


	//----- nvinfo : EIATTR_MERCURY_ISA_VERSION
	.align		4
        /*0040*/ 	.byte	0x03, 0x5f
        /*0042*/ 	.short	0x0101


	//----- nvinfo : EIATTR_VRC_CTA_INIT_COUNT
	.align		4
        /*0044*/ 	.byte	0x02, 0x4a
	.zero		1
	.zero		1


	//----- nvinfo : EIATTR_EXIT_INSTR_OFFSETS
	.align		4
        /*0048*/ 	.byte	0x04, 0x1c
        /*004a*/ 	.short	(.L_541 - .L_540)


	//   ....[0]....
.L_540:
        /*004c*/ 	.word	0x00000120


	//   ....[1]....
        /*0050*/ 	.word	0x00000170


	//----- nvinfo : EIATTR_CBANK_PARAM_SIZE
	.align		4
.L_541:
        /*0054*/ 	.byte	0x03, 0x19
        /*0056*/ 	.short	0x0030


	//----- nvinfo : EIATTR_PARAM_CBANK
	.align		4
        /*0058*/ 	.byte	0x04, 0x0a
        /*005a*/ 	.short	(.L_543 - .L_542)
	.align		4
.L_542:
        /*005c*/ 	.word	index@(.nv.constant0.clearTexture3D_16_0)
        /*0060*/ 	.short	0x0380
        /*0062*/ 	.short	0x0030


	//----- nvinfo : EIATTR_SW_WAR
	.align		4
.L_543:
        /*0064*/ 	.byte	0x04, 0x36
        /*0066*/ 	.short	(.L_545 - .L_544)
.L_544:
        /*0068*/ 	.word	0x00000008
.L_545:


//--------------------- .nv.info.clearTexture2D_16_1 --------------------------
	.section	.nv.info.clearTexture2D_16_1,"",@"SHT_CUDA_INFO"
	.sectionflags	@""
	.align	4


	//----- nvinfo : EIATTR_CUDA_API_VERSION
	.align		4
        /*0000*/ 	.byte	0x04, 0x37
        /*0002*/ 	.short	(.L_547 - .L_546)
.L_546:
        /*0004*/ 	.word	0x00000082


	//----- nvinfo : EIATTR_KPARAM_INFO
	.align		4
.L_547:
        /*0008*/ 	.byte	0x04, 0x17
        /*000a*/ 	.short	(.L_549 - .L_548)
.L_548:
        /*000c*/ 	.word	0x00000000
        /*0010*/ 	.short	0x0002
        /*0012*/ 	.short	0x0020
        /*0014*/ 	.byte	0x00, 0xf0, 0x41, 0x00


	//----- nvinfo : EIATTR_KPARAM_INFO
	.align		4
.L_549:
        /*0018*/ 	.byte	0x04, 0x17
        /*001a*/ 	.short	(.L_551 - .L_550)
.L_550:
        /*001c*/ 	.word	0x00000000
        /*0020*/ 	.short	0x0001
        /*0022*/ 	.short	0x0010
        /*0024*/ 	.byte	0x00, 0xf0, 0x41, 0x00


	//----- nvinfo : EIATTR_KPARAM_INFO
	.align		4
.L_551:
        /*0028*/ 	.byte	0x04, 0x17
        /*002a*/ 	.short	(.L_553 - .L_552)
.L_552:
        /*002c*/ 	.word	0x00000000
        /*0030*/ 	.short	0x0000
        /*0032*/ 	.short	0x0000
        /*0034*/ 	.byte	0x00, 0xf0, 0x21, 0x00


	//----- nvinfo : EIATTR_SPARSE_MMA_MASK
	.align		4
.L_553:
        /*0038*/ 	.byte	0x03, 0x50
        /*003a*/ 	.short	0x0000


	//----- nvinfo : EIATTR_MAXREG_COUNT
	.align		4
        /*003c*/ 	.byte	0x03, 0x1b
        /*003e*/ 	.short	0x00ff


	//----- nvinfo : EIATTR_MERCURY_ISA_VERSION
	.align		4
        /*0040*/ 	.byte	0x03, 0x5f
        /*0042*/ 	.short	0x0101


	//----- nvinfo : EIATTR_VRC_CTA_INIT_COUNT
	.align		4
        /*0044*/ 	.byte	0x02, 0x4a
	.zero		1
	.zero		1


	//----- nvinfo : EIATTR_EXIT_INSTR_OFFSETS
	.align		4
        /*0048*/ 	.byte	0x04, 0x1c
        /*004a*/ 	.short	(.L_555 - .L_554)


	//   ....[0]....
.L_554:
        /*004c*/ 	.word	0x000000c0


	//   ....[1]....
        /*0050*/ 	.word	0x00000120


	//----- nvinfo : EIATTR_CBANK_PARAM_SIZE
	.align		4
.L_555:
        /*0054*/ 	.byte	0x03, 0x19
        /*0056*/ 	.short	0x0030


	//----- nvinfo : EIATTR_PARAM_CBANK
	.align		4
        /*0058*/ 	.byte	0x04, 0x0a
        /*005a*/ 	.short	(.L_557 - .L_556)
	.align		4
.L_556:
        /*005c*/ 	.word	index@(.nv.constant0.clearTexture2D_16_1)
        /*0060*/ 	.short	0x0380
        /*0062*/ 	.short	0x0030


	//----- nvinfo : EIATTR_SW_WAR
	.align		4
.L_557:
        /*0064*/ 	.byte	0x04, 0x36
        /*0066*/ 	.short	(.L_559 - .L_558)
.L_558:
        /*0068*/ 	.word	0x00000008
.L_559:


//--------------------- .nv.info.clearTexture2D_16_0 --------------------------
	.section	.nv.info.clearTexture2D_16_0,"",@"SHT_CUDA_INFO"
	.sectionflags	@""
	.align	4


	//----- nvinfo : EIATTR_CUDA_API_VERSION
	.align		4
        /*0000*/ 	.byte	0x04, 0x37
        /*0002*/ 	.short	(.L_561 - .L_560)
.L_560:
        /*0004*/ 	.word	0x00000082


	//----- nvinfo : EIATTR_KPARAM_INFO
	.align		4
.L_561:
        /*0008*/ 	.byte	0x04, 0x17
        /*000a*/ 	.short	(.L_563 - .L_562)
.L_562:
        /*000c*/ 	.word	0x00000000
        /*0010*/ 	.short	0x0002
        /*0012*/ 	.short	0x0020
        /*0014*/ 	.byte	0x00, 0xf0, 0x41, 0x00


	//----- nvinfo : EIATTR_KPARAM_INFO
	.align		4
.L_563:
        /*0018*/ 	.byte	0x04, 0x17
        /*001a*/ 	.short	(.L_565 - .L_564)
.L_564:
        /*001c*/ 	.word	0x00000000
        /*0020*/ 	.short	0x0001
        /*0022*/ 	.short	0x0010
        /*0024*/ 	.byte	0x00, 0xf0, 0x41, 0x00


	//----- nvinfo : EIATTR_KPARAM_INFO
	.align		4
.L_565:
        /*0028*/ 	.byte	0x04, 0x17
        /*002a*/ 	.short	(.L_567 - .L_566)
.L_566:
        /*002c*/ 	.word	0x00000000
        /*0030*/ 	.short	0x0000
        /*0032*/ 	.short	0x0000
        /*0034*/ 	.byte	0x00, 0xf0, 0x21, 0x00


	//----- nvinfo : EIATTR_SPARSE_MMA_MASK
	.align		4
.L_567:
        /*0038*/ 	.byte	0x03, 0x50
        /*003a*/ 	.short	0x0000


	//----- nvinfo : EIATTR_MAXREG_COUNT
	.align		4
        /*003c*/ 	.byte	0x03, 0x1b
        /*003e*/ 	.short	0x00ff


	//----- nvinfo : EIATTR_MERCURY_ISA_VERSION
	.align		4
        /*0040*/ 	.byte	0x03, 0x5f
        /*0042*/ 	.short	0x0101


	//----- nvinfo : EIATTR_VRC_CTA_INIT_COUNT
	.align		4
        /*0044*/ 	.byte	0x02, 0x4a
	.zero		1
	.zero		1


	//----- nvinfo : EIATTR_EXIT_INSTR_OFFSETS
	.align		4
        /*0048*/ 	.byte	0x04, 0x1c
        /*004a*/ 	.short	(.L_569 - .L_568)


	//   ....[0]....
.L_568:
        /*004c*/ 	.word	0x000000c0


	//   ....[1]....
        /*0050*/ 	.word	0x00000110


	//----- nvinfo : EIATTR_CBANK_PARAM_SIZE
	.align		4
.L_569:
        /*0054*/ 	.byte	0x03, 0x19
        /*0056*/ 	.short	0x0030


	//----- nvinfo : EIATTR_PARAM_CBANK
	.align		4
        /*0058*/ 	.byte	0x04, 0x0a
        /*005a*/ 	.short	(.L_571 - .L_570)
	.align		4
.L_570:
        /*005c*/ 	.word	index@(.nv.constant0.clearTexture2D_16_0)
        /*0060*/ 	.short	0x0380
        /*0062*/ 	.short	0x0030


	//----- nvinfo : EIATTR_SW_WAR
	.align		4
.L_571:
        /*0064*/ 	.byte	0x04, 0x36
        /*0066*/ 	.short	(.L_573 - .L_572)
.L_572:
        /*0068*/ 	.word	0x00000008
.L_573:


//--------------------- .nv.info.clearTexture1D_16_1 --------------------------
	.section	.nv.info.clearTexture1D_16_1,"",@"SHT_CUDA_INFO"
	.sectionflags	@""
	.align	4


	//----- nvinfo : EIATTR_CUDA_API_VERSION
	.align		4
        /*0000*/ 	.byte	0x04, 0x37
        /*0002*/ 	.short	(.L_575 - .L_574)
.L_574:
        /*0004*/ 	.word	0x00000082


	//----- nvinfo : EIATTR_KPARAM_INFO
	.align		4
.L_575:
        /*0008*/ 	.byte	0x04, 0x17
        /*000a*/ 	.short	(.L_577 - .L_576)
.L_576:
        /*000c*/ 	.word	0x00000000
        /*0010*/ 	.short	0x0002
        /*0012*/ 	.short	0x0020
        /*0014*/ 	.byte	0x00, 0xf0, 0x41, 0x00


	//----- nvinfo : EIATTR_KPARAM_INFO
	.align		4
.L_577:
        /*0018*/ 	.byte	0x04, 0x17
        /*001a*/ 	.short	(.L_579 - .L_578)
.L_578:
        /*001c*/ 	.word	0x00000000
        /*0020*/ 	.short	0x0001
        /*0022*/ 	.short	0x0010
        /*0024*/ 	.byte	0x00, 0xf0, 0x41, 0x00


	//----- nvinfo : EIATTR_KPARAM_INFO
	.align		4
.L_579:
        /*0028*/ 	.byte	0x04, 0x17
        /*002a*/ 	.short	(.L_581 - .L_580)
.L_580:
        /*002c*/ 	.word	0x00000000
        /*0030*/ 	.short	0x0000
        /*0032*/ 	.short	0x0000
        /*0034*/ 	.byte	0x00, 0xf0, 0x21, 0x00


	//----- nvinfo : EIATTR_SPARSE_MMA_MASK
	.align		4
.L_581:
        /*0038*/ 	.byte	0x03, 0x50
        /*003a*/ 	.short	0x0000


	//----- nvinfo : EIATTR_MAXREG_COUNT
	.align		4
        /*003c*/ 	.byte	0x03, 0x1b
        /*003e*/ 	.short	0x00ff


	//----- nvinfo : EIATTR_MERCURY_ISA_VERSION
	.align		4
        /*0040*/ 	.byte	0x03, 0x5f
        /*0042*/ 	.short	0x0101


	//----- nvinfo : EIATTR_VRC_CTA_INIT_COUNT
	.align		4
        /*0044*/ 	.byte	0x02, 0x4a
	.zero		1
	.zero		1


	//----- nvinfo : EIATTR_EXIT_INSTR_OFFSETS
	.align		4
        /*0048*/ 	.byte	0x04, 0x1c
        /*004a*/ 	.short	(.L_583 - .L_582)


	//   ....[0]....
.L_582:
        /*004c*/ 	.word	0x00000070


	//   ....[1]....
        /*0050*/ 	.word	0x000000d0


	//----- nvinfo : EIATTR_CBANK_PARAM_SIZE
	.align		4
.L_583:
        /*0054*/ 	.byte	0x03, 0x19
        /*0056*/ 	.short	0x0030


	//----- nvinfo : EIATTR_PARAM_CBANK
	.align		4
        /*0058*/ 	.byte	0x04, 0x0a
        /*005a*/ 	.short	(.L_585 - .L_584)
	.align		4
.L_584:
        /*005c*/ 	.word	index@(.nv.constant0.clearTexture1D_16_1)
        /*0060*/ 	.short	0x0380
        /*0062*/ 	.short	0x0030


	//----- nvinfo : EIATTR_SW_WAR
	.align		4
.L_585:
        /*0064*/ 	.byte	0x04, 0x36
        /*0066*/ 	.short	(.L_587 - .L_586)
.L_586:
        /*0068*/ 	.word	0x00000008
.L_587:


//--------------------- .nv.info.clearTexture1D_16_0 --------------------------
	.section	.nv.info.clearTexture1D_16_0,"",@"SHT_CUDA_INFO"
	.sectionflags	@""
	.align	4


	//----- nvinfo : EIATTR_CUDA_API_VERSION
	.align		4
        /*0000*/ 	.byte	0x04, 0x37
        /*0002*/ 	.short	(.L_589 - .L_588)
.L_588:
        /*0004*/ 	.word	0x00000082


	//----- nvinfo : EIATTR_KPARAM_INFO
	.align		4
.L_589:
        /*0008*/ 	.byte	0x04, 0x17
        /*000a*/ 	.short	(.L_591 - .L_590)
.L_590:
        /*000c*/ 	.word	0x00000000
        /*0010*/ 	.short	0x0002
        /*0012*/ 	.short	0x0020
        /*0014*/ 	.byte	0x00, 0xf0, 0x41, 0x00


	//----- nvinfo : EIATTR_KPARAM_INFO
	.align		4
.L_591:
        /*0018*/ 	.byte	0x04, 0x17
        /*001a*/ 	.short	(.L_593 - .L_592)
.L_592:
        /*001c*/ 	.word	0x00000000
        /*0020*/ 	.short	0x0001
        /*0022*/ 	.short	0x0010
        /*0024*/ 	.byte	0x00, 0xf0, 0x41, 0x00


	//----- nvinfo : EIATTR_KPARAM_INFO
	.align		4
.L_593:
        /*0028*/ 	.byte	0x04, 0x17
        /*002a*/ 	.short	(.L_595 - .L_594)
.L_594:
        /*002c*/ 	.word	0x00000000
        /*0030*/ 	.short	0x0000
        /*0032*/ 	.short	0x0000
        /*0034*/ 	.byte	0x00, 0xf0, 0x21, 0x00


	//----- nvinfo : EIATTR_SPARSE_MMA_MASK
	.align		4
.L_595:
        /*0038*/ 	.byte	0x03, 0x50
        /*003a*/ 	.short	0x0000


	//----- nvinfo : EIATTR_MAXREG_COUNT
	.align		4
        /*003c*/ 	.byte	0x03, 0x1b
        /*003e*/ 	.short	0x00ff


	//----- nvinfo : EIATTR_MERCURY_ISA_VERSION
	.align		4
        /*0040*/ 	.byte	0x03, 0x5f
        /*0042*/ 	.short	0x0101


	//----- nvinfo : EIATTR_VRC_CTA_INIT_COUNT
	.align		4
        /*0044*/ 	.byte	0x02, 0x4a
	.zero		1
	.zero		1


	//----- nvinfo : EIATTR_EXIT_INSTR_OFFSETS
	.align		4
        /*0048*/ 	.byte	0x04, 0x1c
        /*004a*/ 	.short	(.L_597 - .L_596)


	//   ....[0]....
.L_596:
        /*004c*/ 	.word	0x00000070


	//   ....[1]....
        /*0050*/ 	.word	0x000000c0


	//----- nvinfo : EIATTR_CBANK_PARAM_SIZE
	.align		4
.L_597:
        /*0054*/ 	.byte	0x03, 0x19
        /*0056*/ 	.short	0x0030


	//----- nvinfo : EIATTR_PARAM_CBANK
	.align		4
        /*0058*/ 	.byte	0x04, 0x0a
        /*005a*/ 	.short	(.L_599 - .L_598)
	.align		4
.L_598:
        /*005c*/ 	.word	index@(.nv.constant0.clearTexture1D_16_0)
        /*0060*/ 	.short	0x0380
        /*0062*/ 	.short	0x0030


	//----- nvinfo : EIATTR_SW_WAR
	.align		4
.L_599:
        /*0064*/ 	.byte	0x04, 0x36
        /*0066*/ 	.short	(.L_601 - .L_600)
.L_600:
        /*0068*/ 	.word	0x00000008
.L_601:


//--------------------- .nv.info.clearTextureCube_8_1 --------------------------
	.section	.nv.info.clearTextureCube_8_1,"",@"SHT_CUDA_INFO"
	.sectionflags	@""
	.align	4


	//----- nvinfo : EIATTR_CUDA_API_VERSION
	.align		4
        /*0000*/ 	.byte	0x04, 0x37
        /*0002*/ 	.short	(.L_603 - .L_602)
.L_602:
        /*0004*/ 	.word	0x00000082


	//----- nvinfo : EIATTR_KPARAM_INFO
	.align		4
.L_603:
        /*0008*/ 	.byte	0x04, 0x17
        /*000a*/ 	.short	(.L_605 - .L_604)
.L_604:
        /*000c*/ 	.word	0x00000000
        /*0010*/ 	.short	0x0002
        /*0012*/ 	.short	0x0020
        /*0014*/ 	.byte	0x00, 0xf0, 0x41, 0x00


	//----- nvinfo : EIATTR_KPARAM_INFO
	.align		4
.L_605:
        /*0018*/ 	.byte	0x04, 0x17
        /*001a*/ 	.short	(.L_607 - .L_606)
.L_606:
        /*001c*/ 	.word	0x00000000
        /*0020*/ 	.short	0x0001
        /*0022*/ 	.short	0x0010
        /*0024*/ 	.byte	0x00, 0xf0, 0x41, 0x00


	//----- nvinfo : EIATTR_KPARAM_INFO
	.align		4
.L_607:
        /*0028*/ 	.byte	0x04, 0x17
        /*002a*/ 	.short	(.L_609 - .L_608)
.L_608:
        /*002c*/ 	.word	0x00000000
        /*0030*/ 	.short	0x0000
        /*0032*/ 	.short	0x0000
        /*0034*/ 	.byte	0x00, 0xf0, 0x21, 0x00


	//----- nvinfo : EIATTR_SPARSE_MMA_MASK
	.align		4
.L_609:
        /*0038*/ 	.byte	0x03, 0x50
        /*003a*/ 	.short	0x0000


	//----- nvinfo : EIATTR_MAXREG_COUNT
	.align		4
        /*003c*/ 	.byte	0x03, 0x1b
        /*003e*/ 	.short	0x00ff


	//----- nvinfo : EIATTR_MERCURY_ISA_VERSION
	.align		4
        /*0040*/ 	.byte	0x03, 0x5f
        /*0042*/ 	.short	0x0101


	//----- nvinfo : EIATTR_VRC_CTA_INIT_COUNT
	.align		4
        /*0044*/ 	.byte	0x02, 0x4a
	.zero		1
	.zero		1


	//----- nvinfo : EIATTR_EXIT_INSTR_OFFSETS
	.align		4
        /*0048*/ 	.byte	0x04, 0x1c
        /*004a*/ 	.short	(.L_611 - .L_610)


	//   ....[0]....
.L_610:
        /*004c*/ 	.word	0x000000c0


	//   ....[1]....
        /*0050*/ 	.word	0x00000120


	//----- nvinfo : EIATTR_CBANK_PARAM_SIZE
	.align		4
.L_611:
        /*0054*/ 	.byte	0x03, 0x19
        /*0056*/ 	.short	0x0030


	//----- nvinfo : EIATTR_PARAM_CBANK
	.align		4
        /*0058*/ 	.byte	0x04, 0x0a
        /*005a*/ 	.short	(.L_613 - .L_612)
	.align		4
.L_612:
        /*005c*/ 	.word	index@(.nv.constant0.clearTextureCube_8_1)
        /*0060*/ 	.short	0x0380
        /*0062*/ 	.short	0x0030


	//----- nvinfo : EIATTR_SW_WAR
	.align		4
.L_613:
        /*0064*/ 	.byte	0x04, 0x36
        /*0066*/ 	.short	(.L_615 - .L_614)
.L_614:
        /*0068*/ 	.word	0x00000008
.L_615:


//--------------------- .nv.info.clearTextureCube_8_0 --------------------------
	.section	.nv.info.clearTextureCube_8_0,"",@"SHT_CUDA_INFO"
	.sectionflags	@""
	.align	4


	//----- nvinfo : EIATTR_CUDA_API_VERSION
	.align		4
        /*0000*/ 	.byte	0x04, 0x37
        /*0002*/ 	.short	(.L_617 - .L_616)
.L_616:
        /*0004*/ 	.word	0x00000082


	//----- nvinfo : EIATTR_KPARAM_INFO
	.align		4
.L_617:
        /*0008*/ 	.byte	0x04, 0x17
        /*000a*/ 	.short	(.L_619 - .L_618)
.L_618:
        /*000c*/ 	.word	0x00000000
        /*0010*/ 	.short	0x0002
        /*0012*/ 	.short	0x0020
        /*0014*/ 	.byte	0x00, 0xf0, 0x41, 0x00


	//----- nvinfo : EIATTR_KPARAM_INFO
	.align		4
.L_619:
        /*0018*/ 	.byte	0x04, 0x17
        /*001a*/ 	.short	(.L_621 - .L_620)
.L_620:
        /*001c*/ 	.word	0x00000000
        /*0020*/ 	.short	0x0001
        /*0022*/ 	.short	0x0010
        /*0024*/ 	.byte	0x00, 0xf0, 0x41, 0x00


	//----- nvinfo : EIATTR_KPARAM_INFO
	.align		4
.L_621:
        /*0028*/ 	.byte	0x04, 0x17
        /*002a*/ 	.short	(.L_623 - .L_622)
.L_622:
        /*002c*/ 	.word	0x00000000
        /*0030*/ 	.short	0x0000
        /*0032*/ 	.short	0x0000
        /*0034*/ 	.byte	0x00, 0xf0, 0x21, 0x00


	//----- nvinfo : EIATTR_SPARSE_MMA_MASK
	.align		4
.L_623:
        /*0038*/ 	.byte	0x03, 0x50
        /*003a*/ 	.short	0x0000


	//----- nvinfo : EIATTR_MAXREG_COUNT
	.align		4
        /*003c*/ 	.byte	0x03, 0x1b
        /*003e*/ 	.short	0x00ff


	//----- nvinfo : EIATTR_MERCURY_ISA_VERSION
	.align		4
        /*0040*/ 	.byte	0x03, 0x5f
        /*0042*/ 	.short	0x0101


	//----- nvinfo : EIATTR_VRC_CTA_INIT_COUNT
	.align		4
        /*0044*/ 	.byte	0x02, 0x4a
	.zero		1
	.zero		1


	//----- nvinfo : EIATTR_EXIT_INSTR_OFFSETS
	.align		4
        /*0048*/ 	.byte	0x04, 0x1c
        /*004a*/ 	.short	(.L_625 - .L_624)


	//   ....[0]....
.L_624:
        /*004c*/ 	.word	0x000000c0


	//   ....[1]....
        /*0050*/ 	.word	0x00000120


	//----- nvinfo : EIATTR_CBANK_PARAM_SIZE
	.align		4
.L_625:
        /*0054*/ 	.byte	0x03, 0x19
        /*0056*/ 	.short	0x0030


	//----- nvinfo : EIATTR_PARAM_CBANK
	.align		4
        /*0058*/ 	.byte	0x04, 0x0a
        /*005a*/ 	.short	(.L_627 - .L_626)
	.align		4
.L_626:
        /*005c*/ 	.word	index@(.nv.constant0.clearTextureCube_8_0)
        /*0060*/ 	.short	0x0380
        /*0062*/ 	.short	0x0030


	//----- nvinfo : EIATTR_SW_WAR
	.align		4
.L_627:
        /*0064*/ 	.byte	0x04, 0x36
        /*0066*/ 	.short	(.L_629 - .L_628)
.L_628:
        /*0068*/ 	.word	0x00000008
.L_629:


//--------------------- .nv.info.clearTexture3D_8_0 --------------------------
	.section	.nv.info.clearTexture3D_8_0,"",@"SHT_CUDA_INFO"
	.sectionflags	@""
	.align	4


	//----- nvinfo : EIATTR_CUDA_API_VERSION
	.align		4
        /*0000*/ 	.byte	0x04, 0x37
        /*0002*/ 	.short	(.L_631 - .L_630)
.L_630:
        /*0004*/ 	.word	0x00000082


	//----- nvinfo : EIATTR_KPARAM_INFO
	.align		4
.L_631:
        /*0008*/ 	.byte	0x04, 0x17
        /*000a*/ 	.short	(.L_633 - .L_632)
.L_632:
        /*000c*/ 	.word	0x00000000
        /*0010*/ 	.short	0x0002
        /*0012*/ 	.short	0x0020
        /*0014*/ 	.byte	0x00, 0xf0, 0x41, 0x00


	//----- nvinfo : EIATTR_KPARAM_INFO
	.align		4
.L_633:
        /*0018*/ 	.byte	0x04, 0x17
        /*001a*/ 	.short	(.L_635 - .L_634)
.L_634:
        /*001c*/ 	.word	0x00000000
        /*0020*/ 	.short	0x0001
        /*0022*/ 	.short	0x0010
        /*0024*/ 	.byte	0x00, 0xf0, 0x41, 0x00


	//----- nvinfo : EIATTR_KPARAM_INFO
	.align		4
.L_635:
        /*0028*/ 	.byte	0x04, 0x17
        /*002a*/ 	.short	(.L_637 - .L_636)
.L_636:
        /*002c*/ 	.word	0x00000000
        /*0030*/ 	.short	0x0000
        /*0032*/ 	.short	0x0000
        /*0034*/ 	.byte	0x00, 0xf0, 0x21, 0x00


	//----- nvinfo : EIATTR_SPARSE_MMA_MASK
	.align		4
.L_637:
        /*0038*/ 	.byte	0x03, 0x50
        /*003a*/ 	.short	0x0000


	//----- nvinfo : EIATTR_MAXREG_COUNT
	.align		4
        /*003c*/ 	.byte	0x03, 0x1b
        /*003e*/ 	.short	0x00ff


	//----- nvinfo : EIATTR_MERCURY_ISA_VERSION
	.align		4
        /*0040*/ 	.byte	0x03, 0x5f
        /*0042*/ 	.short	0x0101


	//----- nvinfo : EIATTR_VRC_CTA_INIT_COUNT
	.align		4
        /*0044*/ 	.byte	0x02, 0x4a
	.zero		1
	.zero		1


	//----- nvinfo : EIATTR_EXIT_INSTR_OFFSETS
	.align		4
        /*0048*/ 	.byte	0x04, 0x1c
        /*004a*/ 	.short	(.L_639 - .L_638)


	//   ....[0]....
.L_638:
        /*004c*/ 	.word	0x00000120


	//   ....[1]....
        /*0050*/ 	.word	0x00000170


	//----- nvinfo : EIATTR_CBANK_PARAM_SIZE
	.align		4
.L_639:
        /*0054*/ 	.byte	0x03, 0x19
        /*0056*/ 	.short	0x0030


	//----- nvinfo : EIATTR_PARAM_CBANK
	.align		4
        /*0058*/ 	.byte	0x04, 0x0a
        /*005a*/ 	.short	(.L_641 - .L_640)
	.align		4
.L_640:
        /*005c*/ 	.word	index@(.nv.constant0.clearTexture3D_8_0)
        /*0060*/ 	.short	0x0380
        /*0062*/ 	.short	0x0030


	//----- nvinfo : EIATTR_SW_WAR
	.align		4
.L_641:
        /*0064*/ 	.byte	0x04, 0x36
        /*0066*/ 	.short	(.L_643 - .L_642)
.L_642:
        /*0068*/ 	.word	0x00000008
.L_643:


//--------------------- .nv.info.clearTexture2D_8_1 --------------------------
	.section	.nv.info.clearTexture2D_8_1,"",@"SHT_CUDA_INFO"
	.sectionflags	@""
	.align	4


	//----- nvinfo : EIATTR_CUDA_API_VERSION
	.align		4
        /*0000*/ 	.byte	0x04, 0x37
        /*0002*/ 	.short	(.L_645 - .L_644)
.L_644:
        /*0004*/ 	.word	0x00000082


	//----- nvinfo : EIATTR_KPARAM_INFO
	.align		4
.L_645:
        /*0008*/ 	.byte	0x04, 0x17
        /*000a*/ 	.short	(.L_647 - .L_646)
.L_646:
        /*000c*/ 	.word	0x00000000
        /*0010*/ 	.short	0x0002
        /*0012*/ 	.short	0x0020
        /*0014*/ 	.byte	0x00, 0xf0, 0x41, 0x00


	//----- nvinfo : EIATTR_KPARAM_INFO
	.align		4
.L_647:
        /*0018*/ 	.byte	0x04, 0x17
        /*001a*/ 	.short	(.L_649 - .L_648)
.L_648:
        /*001c*/ 	.word	0x00000000
        /*0020*/ 	.short	0x0001
        /*0022*/ 	.short	0x0010
        /*0024*/ 	.byte	0x00, 0xf0, 0x41, 0x00


	//----- nvinfo : EIATTR_KPARAM_INFO
	.align		4
.L_649:
        /*0028*/ 	.byte	0x04, 0x17
        /*002a*/ 	.short	(.L_651 - .L_650)
.L_650:
        /*002c*/ 	.word	0x00000000
        /*0030*/ 	.short	0x0000
        /*0032*/ 	.short	0x0000
        /*0034*/ 	.byte	0x00, 0xf0, 0x21, 0x00


	//----- nvinfo : EIATTR_SPARSE_MMA_MASK
	.align		4
.L_651:
        /*0038*/ 	.byte	0x03, 0x50
        /*003a*/ 	.short	0x0000


	//----- nvinfo : EIATTR_MAXREG_COUNT
	.align		4
        /*003c*/ 	.byte	0x03, 0x1b
        /*003e*/ 	.short	0x00ff


	//----- nvinfo : EIATTR_MERCURY_ISA_VERSION
	.align		4
        /*0040*/ 	.byte	0x03, 0x5f
        /*0042*/ 	.short	0x0101


	//----- nvinfo : EIATTR_VRC_CTA_INIT_COUNT
	.align		4
        /*0044*/ 	.byte	0x02, 0x4a
	.zero		1
	.zero		1


	//----- nvinfo : EIATTR_EXIT_INSTR_OFFSETS
	.align		4
        /*0048*/ 	.byte	0x04, 0x1c
        /*004a*/ 	.short	(.L_653 - .L_652)


	//   ....[0]....
.L_652:
        /*004c*/ 	.word	0x000000c0


	//   ....[1]....
        /*0050*/ 	.word	0x00000120


	//----- nvinfo : EIATTR_CBANK_PARAM_SIZE
	.align		4
.L_653:
        /*0054*/ 	.byte	0x03, 0x19
        /*0056*/ 	.short	0x0030


	//----- nvinfo : EIATTR_PARAM_CBANK
	.align		4
        /*0058*/ 	.byte	0x04, 0x0a
        /*005a*/ 	.short	(.L_655 - .L_654)
	.align		4
.L_654:
        /*005c*/ 	.word	index@(.nv.constant0.clearTexture2D_8_1)
        /*0060*/ 	.short	0x0380
        /*0062*/ 	.short	0x0030


	//----- nvinfo : EIATTR_SW_WAR
	.align		4
.L_655:
        /*0064*/ 	.byte	0x04, 0x36
        /*0066*/ 	.short	(.L_657 - .L_656)
.L_656:
        /*0068*/ 	.word	0x00000008
.L_657:


//--------------------- .nv.info.clearTexture2D_8_0 --------------------------
	.section	.nv.info.clearTexture2D_8_0,"",@"SHT_CUDA_INFO"
	.sectionflags	@""
	.align	4


	//----- nvinfo : EIATTR_CUDA_API_VERSION
	.align		4
        /*0000*/ 	.byte	0x04, 0x37
        /*0002*/ 	.short	(.L_659 - .L_658)
.L_658:
        /*0004*/ 	.word	0x00000082


	//----- nvinfo : EIATTR_KPARAM_INFO
	.align		4
.L_659:
        /*0008*/ 	.byte	0x04, 0x17
        /*000a*/ 	.short	(.L_661 - .L_660)
.L_660:
        /*000c*/ 	.word	0x00000000
        /*0010*/ 	.short	0x0002
        /*0012*/ 	.short	0x0020
        /*0014*/ 	.byte	0x00, 0xf0, 0x41, 0x00


	//----- nvinfo : EIATTR_KPARAM_INFO
	.align		4
.L_661:
        /*0018*/ 	.byte	0x04, 0x17
        /*001a*/ 	.short	(.L_663 - .L_662)
.L_662:
        /*001c*/ 	.word	0x00000000
        /*0020*/ 	.short	0x0001
        /*0022*/ 	.short	0x0010
        /*0024*/ 	.byte	0x00, 0xf0, 0x41, 0x00


	//----- nvinfo : EIATTR_KPARAM_INFO
	.align		4
.L_663:
        /*0028*/ 	.byte	0x04, 0x17
        /*002a*/ 	.short	(.L_665 - .L_664)
.L_664:
        /*002c*/ 	.word	0x00000000
        /*0030*/ 	.short	0x0000
        /*0032*/ 	.short	0x0000
        /*0034*/ 	.byte	0x00, 0xf0, 0x21, 0x00


	//----- nvinfo : EIATTR_SPARSE_MMA_MASK
	.align		4
.L_665:
        /*0038*/ 	.byte	0x03, 0x50
        /*003a*/ 	.short	0x0000


	//----- nvinfo : EIATTR_MAXREG_COUNT
	.align		4
        /*003c*/ 	.byte	0x03, 0x1b
        /*003e*/ 	.short	0x00ff


	//----- nvinfo : EIATTR_MERCURY_ISA_VERSION
	.align		4
        /*0040*/ 	.byte	0x03, 0x5f
        /*0042*/ 	.short	0x0101


	//----- nvinfo : EIATTR_VRC_CTA_INIT_COUNT
	.align		4
        /*0044*/ 	.byte	0x02, 0x4a
	.zero		1
	.zero		1


	//----- nvinfo : EIATTR_EXIT_INSTR_OFFSETS
	.align		4
        /*0048*/ 	.byte	0x04, 0x1c
        /*004a*/ 	.short	(.L_667 - .L_666)


	//   ....[0]....
.L_666:
        /*004c*/ 	.word	0x000000c0


	//   ....[1]....
        /*0050*/ 	.word	0x00000110


	//----- nvinfo : EIATTR_CBANK_PARAM_SIZE
	.align		4
.L_667:
        /*0054*/ 	.byte	0x03, 0x19
        /*0056*/ 	.short	0x0030


	//----- nvinfo : EIATTR_PARAM_CBANK
	.align		4
        /*0058*/ 	.byte	0x04, 0x0a
        /*005a*/ 	.short	(.L_669 - .L_668)
	.align		4
.L_668:
        /*005c*/ 	.word	index@(.nv.constant0.clearTexture2D_8_0)
        /*0060*/ 	.short	0x0380
        /*0062*/ 	.short	0x0030


	//----- nvinfo : EIATTR_SW_WAR
	.align		4
.L_669:
        /*0064*/ 	.byte	0x04, 0x36
        /*0066*/ 	.short	(.L_671 - .L_670)
.L_670:
        /*0068*/ 	.word	0x00000008
.L_671:


//--------------------- .nv.info.clearTexture1D_8_1 --------------------------
	.section	.nv.info.clearTexture1D_8_1,"",@"SHT_CUDA_INFO"
	.sectionflags	@""
	.align	4


	//----- nvinfo : EIATTR_CUDA_API_VERSION
	.align		4
        /*0000*/ 	.byte	0x04, 0x37
        /*0002*/ 	.short	(.L_673 - .L_672)
.L_672:
        /*0004*/ 	.word	0x00000082


	//----- nvinfo : EIATTR_KPARAM_INFO
	.align		4
.L_673:
        /*0008*/ 	.byte	0x04, 0x17
        /*000a*/ 	.short	(.L_675 - .L_674)
.L_674:
        /*000c*/ 	.word	0x00000000
        /*0010*/ 	.short	0x0002
        /*0012*/ 	.short	0x0020
        /*0014*/ 	.byte	0x00, 0xf0, 0x41, 0x00


	//----- nvinfo : EIATTR_KPARAM_INFO
	.align		4
.L_675:
        /*0018*/ 	.byte	0x04, 0x17
        /*001a*/ 	.short	(.L_677 - .L_676)
.L_676:
        /*001c*/ 	.word	0x00000000
        /*0020*/ 	.short	0x0001
        /*0022*/ 	.short	0x0010
        /*0024*/ 	.byte	0x00, 0xf0, 0x41, 0x00


	//----- nvinfo : EIATTR_KPARAM_INFO
	.align		4
.L_677:
        /*0028*/ 	.byte	0x04, 0x17
        /*002a*/ 	.short	(.L_679 - .L_678)
.L_678:
        /*002c*/ 	.word	0x00000000
        /*0030*/ 	.short	0x0000
        /*0032*/ 	.short	0x0000
        /*0034*/ 	.byte	0x00, 0xf0, 0x21, 0x00


	//----- nvinfo : EIATTR_SPARSE_MMA_MASK
	.align		4
.L_679:
        /*0038*/ 	.byte	0x03, 0x50
        /*003a*/ 	.short	0x0000


	//----- nvinfo : EIATTR_MAXREG_COUNT
	.align		4
        /*003c*/ 	.byte	0x03, 0x1b
        /*003e*/ 	.short	0x00ff


	//----- nvinfo : EIATTR_MERCURY_ISA_VERSION
	.align		4
        /*0040*/ 	.byte	0x03, 0x5f
        /*0042*/ 	.short	0x0101


	//----- nvinfo : EIATTR_VRC_CTA_INIT_COUNT
	.align		4
        /*0044*/ 	.byte	0x02, 0x4a
	.zero		1
	.zero		1


	//----- nvinfo : EIATTR_EXIT_INSTR_OFFSETS
	.align		4
        /*0048*/ 	.byte	0x04, 0x1c
        /*004a*/ 	.short	(.L_681 - .L_680)


	//   ....[0]....
.L_680:
        /*004c*/ 	.word	0x00000070


	//   ....[1]....
        /*0050*/ 	.word	0x000000d0


	//----- nvinfo : EIATTR_CBANK_PARAM_SIZE
	.align		4
.L_681:
        /*0054*/ 	.byte	0x03, 0x19
        /*0056*/ 	.short	0x0030


	//----- nvinfo : EIATTR_PARAM_CBANK
	.align		4
        /*0058*/ 	.byte	0x04, 0x0a
        /*005a*/ 	.short	(.L_683 - .L_682)
	.align		4
.L_682:
        /*005c*/ 	.word	index@(.nv.constant0.clearTexture1D_8_1)
        /*0060*/ 	.short	0x0380
        /*0062*/ 	.short	0x0030


	//----- nvinfo : EIATTR_SW_WAR
	.align		4
.L_683:
        /*0064*/ 	.byte	0x04, 0x36
        /*0066*/ 	.short	(.L_685 - .L_684)
.L_684:
        /*0068*/ 	.word	0x00000008
.L_685:


//--------------------- .nv.info.clearTexture1D_8_0 --------------------------
	.section	.nv.info.clearTexture1D_8_0,"",@"SHT_CUDA_INFO"
	.sectionflags	@""
	.align	4


	//----- nvinfo : EIATTR_CUDA_API_VERSION
	.align		4
        /*0000*/ 	.byte	0x04, 0x37
        /*0002*/ 	.short	(.L_687 - .L_686)
.L_686:
        /*0004*/ 	.word	0x00000082


	//----- nvinfo : EIATTR_KPARAM_INFO
	.align		4
.L_687:
        /*0008*/ 	.byte	0x04, 0x17
        /*000a*/ 	.short	(.L_689 - .L_688)
.L_688:
        /*000c*/ 	.word	0x00000000
        /*0010*/ 	.short	0x0002
        /*0012*/ 	.short	0x0020
        /*0014*/ 	.byte	0x00, 0xf0, 0x41, 0x00


	//----- nvinfo : EIATTR_KPARAM_INFO
	.align		4
.L_689:
        /*0018*/ 	.byte	0x04, 0x17
        /*001a*/ 	.short	(.L_691 - .L_690)
.L_690:
        /*001c*/ 	.word	0x00000000
        /*0020*/ 	.short	0x0001
        /*0022*/ 	.short	0x0010
        /*0024*/ 	.byte	0x00, 0xf0, 0x41, 0x00


	//----- nvinfo : EIATTR_KPARAM_INFO
	.align		4
.L_691:
        /*0028*/ 	.byte	0x04, 0x17
        /*002a*/ 	.short	(.L_693 - .L_692)
.L_692:
        /*002c*/ 	.word	0x00000000
        /*0030*/ 	.short	0x0000
        /*0032*/ 	.short	0x0000
        /*0034*/ 	.byte	0x00, 0xf0, 0x21, 0x00


	//----- nvinfo : EIATTR_SPARSE_MMA_MASK
	.align		4
.L_693:
        /*0038*/ 	.byte	0x03, 0x50
        /*003a*/ 	.short	0x0000


	//----- nvinfo : EIATTR_MAXREG_COUNT
	.align		4
        /*003c*/ 	.byte	0x03, 0x1b
        /*003e*/ 	.short	0x00ff


	//----- nvinfo : EIATTR_MERCURY_ISA_VERSION
	.align		4
        /*0040*/ 	.byte	0x03, 0x5f
        /*0042*/ 	.short	0x0101


	//----- nvinfo : EIATTR_VRC_CTA_INIT_COUNT
	.align		4
        /*0044*/ 	.byte	0x02, 0x4a
	.zero		1
	.zero		1


	//----- nvinfo : EIATTR_EXIT_INSTR_OFFSETS
	.align		4
        /*0048*/ 	.byte	0x04, 0x1c
        /*004a*/ 	.short	(.L_695 - .L_694)


	//   ....[0]....
.L_694:
        /*004c*/ 	.word	0x00000070


	//   ....[1]....
        /*0050*/ 	.word	0x000000c0


	//----- nvinfo : EIATTR_CBANK_PARAM_SIZE
	.align		4
.L_695:
        /*0054*/ 	.byte	0x03, 0x19
        /*0056*/ 	.short	0x0030


	//----- nvinfo : EIATTR_PARAM_CBANK
	.align		4
        /*0058*/ 	.byte	0x04, 0x0a
        /*005a*/ 	.short	(.L_697 - .L_696)
	.align		4
.L_696:
        /*005c*/ 	.word	index@(.nv.constant0.clearTexture1D_8_0)
        /*0060*/ 	.short	0x0380
        /*0062*/ 	.short	0x0030


	//----- nvinfo : EIATTR_SW_WAR
	.align		4
.L_697:
        /*0064*/ 	.byte	0x04, 0x36
        /*0066*/ 	.short	(.L_699 - .L_698)
.L_698:
        /*0068*/ 	.word	0x00000008
.L_699:


//--------------------- .nv.callgraph             --------------------------
	.section	.nv.callgraph,"",@"SHT_CUDA_CALLGRAPH"
	.align	4
	.sectionentsize	8
	.align		4
        /*0000*/ 	.word	0x00000000
	.align		4
        /*0004*/ 	.word	0xffffffff
	.align		4
        /*0008*/ 	.word	0x00000000
	.align		4
        /*000c*/ 	.word	0xfffffffe
	.align		4
        /*0010*/ 	.word	0x00000000
	.align		4
        /*0014*/ 	.word	0xfffffffd
	.align		4
        /*0018*/ 	.word	0x00000000
	.align		4
        /*001c*/ 	.word	0xfffffffc


//--------------------- .text.clearTextureCube_128_1 --------------------------
	.section	.text.clearTextureCube_128_1,"ax",@progbits
	.align	128
        .global         clearTextureCube_128_1
        .type           clearTextureCube_128_1,@function
        .size           clearTextureCube_128_1,(.L_x_35 - clearTextureCube_128_1)
        .other          clearTextureCube_128_1,@"STO_CUDA_ENTRY STV_DEFAULT"
clearTextureCube_128_1:
.text.clearTextureCube_128_1:
[----:B------:R-:W-:Y:S01]  /*0000*/  LDC R1, c[0x0][0x37c] ;  /* 0x0000df00ff017b82 */ /* 0x000fe20000000800 */
[----:B------:R-:W0:Y:S07]  /*0010*/  S2R R2, SR_TID.Y ;  /* 0x0000000000027919 */ /* 0x000e2e0000002200 */
[----:B------:R-:W1:Y:S01]  /*0020*/  LDC R0, c[0x0][0x360] ;  /* 0x0000d800ff007b82 */ /* 0x000e620000000800 */
[----:B------:R-:W2:Y:S01]  /*0030*/  LDCU.64 UR6, c[0x0][0x390] ;  /* 0x00007200ff0677ac */ /* 0x000ea20008000a00 */
[----:B------:R-:W1:Y:S06]  /*0040*/  S2R R3, SR_TID.X ;  /* 0x0000000000037919 */ /* 0x000e6c0000002100 */
[----:B------:R-:W0:Y:S08]  /*0050*/  S2UR UR5, SR_CTAID.Y ;  /* 0x00000000000579c3 */ /* 0x000e300000002600 */
[----:B------:R-:W0:Y:S08]  /*0060*/  LDC R5, c[0x0][0x364] ;  /* 0x0000d900ff057b82 */ /* 0x000e300000000800 */
[----:B------:R-:W1:Y:S01]  /*0070*/  S2UR UR4, SR_CTAID.X ;  /* 0x00000000000479c3 */ /* 0x000e620000002500 */
[----:B0-----:R-:W-:-:S05]  /*0080*/  IMAD R5, R5, UR5, R2 ;  /* 0x0000000505057c24 */ /* 0x001fca000f8e0202 */
[----:B--2---:R-:W-:Y:S01]  /*0090*/  ISETP.GE.U32.AND P0, PT, R5, UR7, PT ;  /* 0x0000000705007c0c */ /* 0x004fe2000bf06070 */
[----:B-1----:R-:W-:-:S05]  /*00a0*/  IMAD R0, R0, UR4, R3 ;  /* 0x0000000400007c24 */ /* 0x002fca000f8e0203 */
[----:B------:R-:W-:-:S13]  /*00b0*/  ISETP.GE.U32.OR P0, PT, R0, UR6, P0 ;  /* 0x0000000600007c0c */ /* 0x000fda0008706470 */
[----:B------:R-:W-:Y:S05]  /*00c0*/  @P0 EXIT ;  /* 0x000000000000094d */ /* 0x000fea0003800000 */
[----:B------:R-:W0:Y:S01]  /*00d0*/  LDC R8, c[0x0][0x3a0] ;  /* 0x0000e800ff087b82 */ /* 0x000e220000000800 */
[----:B------:R-:W0:Y:S01]  /*00e0*/  LDCU UR4, c[0x0][0x380] ;  /* 0x00007000ff0477ac */ /* 0x000e220008000800 */
[----:B------:R-:W-:-:S06]  /*00f0*/  SHF.L.U32 R4, R0, 0x4, RZ ;  /* 0x0000000400047819 */ /* 0x000fcc00000006ff */
[----:B------:R-:W0:Y:S08]  /*0100*/  LDC R9, c[0x0][0x3a4] ;  /* 0x0000e900ff097b82 */ /* 0x000e300000000800 */
[----:B------:R-:W0:Y:S08]  /*0110*/  LDC R10, c[0x0][0x3a8] ;  /* 0x0000ea00ff0a7b82 */ /* 0x000e300000000800 */
[----:B------:R-:W0:Y:S08]  /*0120*/  LDC R11, c[0x0][0x3ac] ;  /* 0x0000eb00ff0b7b82 */ /* 0x000e300000000800 */
[----:B------:R-:W0:Y:S02]  /*0130*/  LDC R6, c[0x0][0x39c] ;  /* 0x0000e700ff067b82 */ /* 0x000e240000000800 */
[----:B0-----:R0:W-:Y:S02]  /*0140*/  SUST.D.BA.2D_ARRAY.128.STRONG.SM.TRAP [R4], R8, UR4 ;  /* 0x90ff040804007f9d */ /* 0x0011e4000810ad00 */
[----:B0-----:R-:W-:Y:S05]  /*0150*/  EXIT ;  /* 0x000000000000794d */ /* 0x001fea0003800000 */
.L_x_0:
[----:B------:R-:W-:-:S00]  /*0160*/  BRA `(.L_x_0) ;  /* 0xfffffffc00fc7947 */ /* 0x000fc0000383ffff */
[----:B------:R-:W-:-:S00]  /*0170*/  NOP ;  /* 0x0000000000007918 */ /* 0x000fc00000000000 */
        /* <DEDUP_REMOVED lines=8> */
.L_x_35:


//--------------------- .text.clearTextureCube_128_0 --------------------------
	.section	.text.clearTextureCube_128_0,"ax",@progbits
	.align	128
        .global         clearTextureCube_128_0
        .type           clearTextureCube_128_0,@function
        .size           clearTextureCube_128_0,(.L_x_36 - clearTextureCube_128_0)
        .other          clearTextureCube_128_0,@"STO_CUDA_ENTRY STV_DEFAULT"
clearTextureCube_128_0:
.text.clearTextureCube_128_0:
        /* <DEDUP_REMOVED lines=22> */
.L_x_1:
        /* <DEDUP_REMOVED lines=10> */
.L_x_36:


//--------------------- .text.clearTexture3D_128_0 --------------------------
	.section	.text.clearTexture3D_128_0,"ax",@progbits
	.align	128
        .global         clearTexture3D_128_0
        .type           clearTexture3D_128_0,@function
        .size           clearTexture3D_128_0,(.L_x_37 - clearTexture3D_128_0)
        .other          clearTexture3D_128_0,@"STO_CUDA_ENTRY STV_DEFAULT"
clearTexture3D_128_0:
.text.clearTexture3D_128_0:
[----:B------:R-:W-:Y:S01]  /*0000*/  LDC R1, c[0x0][0x37c] ;  /* 0x0000df00ff017b82 */ /* 0x000fe20000000800 */
[----:B------:R-:W0:Y:S07]  /*0010*/  S2R R0, SR_TID.Y ;  /* 0x0000000000007919 */ /* 0x000e2e0000002200 */
[----:B------:R-:W1:Y:S01]  /*0020*/  LDC R4, c[0x0][0x360] ;  /* 0x0000d800ff047b82 */ /* 0x000e620000000800 */
[----:B------:R-:W2:Y:S01]  /*0030*/  LDCU.64 UR8, c[0x0][0x390] ;  /* 0x00007200ff0877ac */ /* 0x000ea20008000a00 */
[----:B------:R-:W1:Y:S01]  /*0040*/  S2R R3, SR_TID.X ;  /* 0x0000000000037919 */ /* 0x000e620000002100 */
[----:B------:R-:W3:Y:S01]  /*0050*/  LDCU UR7, c[0x0][0x398] ;  /* 0x00007300ff0777ac */ /* 0x000ee20008000800 */
[----:B------:R-:W4:Y:S04]  /*0060*/  S2R R7, SR_TID.Z ;  /* 0x0000000000077919 */ /* 0x000f280000002300 */
[----:B------:R-:W0:Y:S08]  /*0070*/  S2UR UR5, SR_CTAID.Y ;  /* 0x00000000000579c3 */ /* 0x000e300000002600 */
[----:B------:R-:W0:Y:S08]  /*0080*/  LDC R5, c[0x0][0x364] ;  /* 0x0000d900ff057b82 */ /* 0x000e300000000800 */
[----:B------:R-:W1:Y:S08]  /*0090*/  S2UR UR4, SR_CTAID.X ;  /* 0x00000000000479c3 */ /* 0x000e700000002500 */
[----:B------:R-:W4:Y:S08]  /*00a0*/  S2UR UR6, SR_CTAID.Z ;  /* 0x00000000000679c3 */ /* 0x000f300000002700 */
[----:B------:R-:W4:Y:S01]  /*00b0*/  LDC R6, c[0x0][0x368] ;  /* 0x0000da00ff067b82 */ /* 0x000f220000000800 */
[----:B0-----:R-:W-:-:S05]  /*00c0*/  IMAD R5, R5, UR5, R0 ;  /* 0x0000000505057c24 */ /* 0x001fca000f8e0200 */
[----:B--2---:R-:W-:Y:S01]  /*00d0*/  ISETP.GE.U32.AND P0, PT, R5, UR9, PT ;  /* 0x0000000905007c0c */ /* 0x004fe2000bf06070 */
[----:B-1----:R-:W-:-:S05]  /*00e0*/  IMAD R4, R4, UR4, R3 ;  /* 0x0000000404047c24 */ /* 0x002fca000f8e0203 */
[----:B------:R-:W-:Y:S01]  /*00f0*/  ISETP.GE.U32.OR P0, PT, R4, UR8, P0 ;  /* 0x0000000804007c0c */ /* 0x000fe20008706470 */
[----:B----4-:R-:W-:-:S05]  /*0100*/  IMAD R6, R6, UR6, R7 ;  /* 0x0000000606067c24 */ /* 0x010fca000f8e0207 */
[----:B---3--:R-:W-:-:S13]  /*0110*/  ISETP.GE.U32.OR P0, PT, R6, UR7, P0 ;  /* 0x0000000706007c0c */ /* 0x008fda0008706470 */
[----:B------:R-:W-:Y:S05]  /*0120*/  @P0 EXIT ;  /* 0x000000000000094d */ /* 0x000fea0003800000 */
[----:B------:R-:W0:Y:S01]  /*0130*/  LDC R8, c[0x0][0x3a0] ;  /* 0x0000e800ff087b82 */ /* 0x000e220000000800 */
[----:B------:R-:W0:Y:S01]  /*0140*/  LDCU UR4, c[0x0][0x380] ;  /* 0x00007000ff0477ac */ /* 0x000e220008000800 */
[----:B------:R-:W-:-:S06]  /*0150*/  SHF.L.U32 R4, R4, 0x4, RZ ;  /* 0x0000000404047819 */ /* 0x000fcc00000006ff */
[----:B------:R-:W0:Y:S08]  /*0160*/  LDC R9, c[0x0][0x3a4] ;  /* 0x0000e900ff097b82 */ /* 0x000e300000000800 */
[----:B------:R-:W0:Y:S08]  /*0170*/  LDC R10, c[0x0][0x3a8] ;  /* 0x0000ea00ff0a7b82 */ /* 0x000e300000000800 */
[----:B------:R-:W0:Y:S02]  /*0180*/  LDC R11, c[0x0][0x3ac] ;  /* 0x0000eb00ff0b7b82 */ /* 0x000e240000000800 */
[----:B0-----:R0:W-:Y:S02]  /*0190*/  SUST.D.BA.3D.128.STRONG.SM.TRAP [R4], R8, UR4 ;  /* 0xb0ff040804007f9d */ /* 0x0011e4000810ad00 */
[----:B0-----:R-:W-:Y:S05]  /*01a0*/  EXIT ;  /* 0x000000000000794d */ /* 0x001fea0003800000 */
.L_x_2:
        /* <DEDUP_REMOVED lines=13> */
.L_x_37:


//--------------------- .text.clearTexture2D_128_1 --------------------------
	.section	.text.clearTexture2D_128_1,"ax",@progbits
	.align	128
        .global         clearTexture2D_128_1
        .type           clearTexture2D_128_1,@function
        .size           clearTexture2D_128_1,(.L_x_38 - clearTexture2D_128_1)
        .other          clearTexture2D_128_1,@"STO_CUDA_ENTRY STV_DEFAULT"
clearTexture2D_128_1:
.text.clearTexture2D_128_1:
        /* <DEDUP_REMOVED lines=22> */
.L_x_3:
        /* <DEDUP_REMOVED lines=10> */
.L_x_38:


//--------------------- .text.clearTexture2D_128_0 --------------------------
	.section	.text.clearTexture2D_128_0,"ax",@progbits
	.align	128
        .global         clearTexture2D_128_0
        .type           clearTexture2D_128_0,@function
        .size           clearTexture2D_128_0,(.L_x_39 - clearTexture2D_128_0)
        .other          clearTexture2D_128_0,@"STO_CUDA_ENTRY STV_DEFAULT"
clearTexture2D_128_0:
.text.clearTexture2D_128_0:
        /* <DEDUP_REMOVED lines=18> */
[----:B------:R-:W0:Y:S02]  /*0120*/  LDC R7, c[0x0][0x3ac] ;  /* 0x0000eb00ff077b82 */ /* 0x000e240000000800 */
[----:B0-----:R0:W-:Y:S02]  /*0130*/  SUST.D.BA.2D.128.STRONG.SM.TRAP [R2], R4, UR4 ;  /* 0x70ff040402007f9d */ /* 0x0011e4000810ad00 */
[----:B0-----:R-:W-:Y:S05]  /*0140*/  EXIT ;  /* 0x000000000000794d */ /* 0x001fea0003800000 */
.L_x_4:
        /* <DEDUP_REMOVED lines=11> */
.L_x_39:


//--------------------- .text.clearTexture1D_128_1 --------------------------
	.section	.text.clearTexture1D_128_1,"ax",@progbits
	.align	128
        .global         clearTexture1D_128_1
        .type           clearTexture1D_128_1,@function
        .size           clearTexture1D_128_1,(.L_x_40 - clearTexture1D_128_1)
        .other          clearTexture1D_128_1,@"STO_CUDA_ENTRY STV_DEFAULT"
clearTexture1D_128_1:
.text.clearTexture1D_128_1:
[----:B------:R-:W-:Y:S01]  /*0000*/  LDC R1, c[0x0][0x37c] ;  /* 0x0000df00ff017b82 */ /* 0x000fe20000000800 */
[----:B------:R-:W0:Y:S07]  /*0010*/  S2R R3, SR_TID.X ;  /* 0x0000000000037919 */ /* 0x000e2e0000002100 */
[----:B------:R-:W0:Y:S01]  /*0020*/  S2UR UR4, SR_CTAID.X ;  /* 0x00000000000479c3 */ /* 0x000e220000002500 */
[----:B------:R-:W1:Y:S07]  /*0030*/  LDCU UR5, c[0x0][0x390] ;  /* 0x00007200ff0577ac */ /* 0x000e6e0008000800 */
[----:B------:R-:W0:Y:S02]  /*0040*/  LDC R0, c[0x0][0x360] ;  /* 0x0000d800ff007b82 */ /* 0x000e240000000800 */
[----:B0-----:R-:W-:-:S05]  /*0050*/  IMAD R0, R0, UR4, R3 ;  /* 0x0000000400007c24 */ /* 0x001fca000f8e0203 */
[----:B-1----:R-:W-:-:S13]  /*0060*/  ISETP.GE.U32.AND P0, PT, R0, UR5, PT ;  /* 0x0000000500007c0c */ /* 0x002fda000bf06070 */
        /* <DEDUP_REMOVED lines=8> */
[----:B0-----:R0:W-:Y:S02]  /*00f0*/  SUST.D.BA.1D_ARRAY.128.STRONG.SM.TRAP [R2], R4, UR4 ;  /* 0x50ff040402007f9d */ /* 0x0011e4000810ad00 */
[----:B0-----:R-:W-:Y:S05]  /*0100*/  EXIT ;  /* 0x000000000000794d */ /* 0x001fea0003800000 */
.L_x_5:
        /* <DEDUP_REMOVED lines=15> */
.L_x_40:


//--------------------- .text.clearTexture1D_128_0 --------------------------
	.section	.text.clearTexture1D_128_0,"ax",@progbits
	.align	128
        .global         clearTexture1D_128_0
        .type           clearTexture1D_128_0,@function
        .size           clearTexture1D_128_0,(.L_x_41 - clearTexture1D_128_0)
        .other          clearTexture1D_128_0,@"STO_CUDA_ENTRY STV_DEFAULT"
clearTexture1D_128_0:
.text.clearTexture1D_128_0:
        /* <DEDUP_REMOVED lines=13> */
[----:B------:R-:W0:Y:S02]  /*00d0*/  LDC R7, c[0x0][0x3ac] ;  /* 0x0000eb00ff077b82 */ /* 0x000e240000000800 */
[----:B0-----:R0:W-:Y:S02]  /*00e0*/  SUST.D.BA.1D.128.STRONG.SM.TRAP [R0], R4, UR4 ;  /* 0x10ff040400007f9d */ /* 0x0011e4000810ad00 */
[----:B0-----:R-:W-:Y:S05]  /*00f0*/  EXIT ;  /* 0x000000000000794d */ /* 0x001fea0003800000 */
.L_x_6:
        /* <DEDUP_REMOVED lines=16> */
.L_x_41:


//--------------------- .text.clearTextureCube_64_1 --------------------------
	.section	.text.clearTextureCube_64_1,"ax",@progbits
	.align	128
        .global         clearTextureCube_64_1
        .type           clearTextureCube_64_1,@function
        .size           clearTextureCube_64_1,(.L_x_42 - clearTextureCube_64_1)
        .other          clearTextureCube_64_1,@"STO_CUDA_ENTRY STV_DEFAULT"
clearTextureCube_64_1:
.text.clearTextureCube_64_1:
        /* <DEDUP_REMOVED lines=17> */
[----:B------:R-:W0:Y:S02]  /*0110*/  LDC R6, c[0x0][0x39c] ;  /* 0x0000e700ff067b82 */ /* 0x000e240000000800 */
[----:B0-----:R0:W-:Y:S02]  /*0120*/  SUST.D.BA.2D_ARRAY.64.STRONG.SM.TRAP [R4], R2, UR4 ;  /* 0x90ff040204007f9d */ /* 0x0011e4000810ab00 */
[----:B0-----:R-:W-:Y:S05]  /*0130*/  EXIT ;  /* 0x000000000000794d */ /* 0x001fea0003800000 */
.L_x_7:
        /* <DEDUP_REMOVED lines=12> */
.L_x_42:


//--------------------- .text.clearTextureCube_64_0 --------------------------
	.section	.text.clearTextureCube_64_0,"ax",@progbits
	.align	128
        .global         clearTextureCube_64_0
        .type           clearTextureCube_64_0,@function
        .size           clearTextureCube_64_0,(.L_x_43 - clearTextureCube_64_0)
        .other          clearTextureCube_64_0,@"STO_CUDA_ENTRY STV_DEFAULT"
clearTextureCube_64_0:
.text.clearTextureCube_64_0:
        /* <DEDUP_REMOVED lines=20> */
.L_x_8:
        /* <DEDUP_REMOVED lines=12> */
.L_x_43:


//--------------------- .text.clearTexture3D_64_0 --------------------------
	.section	.text.clearTexture3D_64_0,"ax",@progbits
	.align	128
        .global         clearTexture3D_64_0
        .type           clearTexture3D_64_0,@function
        .size           clearTexture3D_64_0,(.L_x_44 - clearTexture3D_64_0)
        .other          clearTexture3D_64_0,@"STO_CUDA_ENTRY STV_DEFAULT"
clearTexture3D_64_0:
.text.clearTexture3D_64_0:
        /* <DEDUP_REMOVED lines=22> */
[----:B------:R-:W0:Y:S02]  /*0160*/  LDC R3, c[0x0][0x3a4] ;  /* 0x0000e900ff037b82 */ /* 0x000e240000000800 */
[----:B0-----:R0:W-:Y:S02]  /*0170*/  SUST.D.BA.3D.64.STRONG.SM.TRAP [R4], R2, UR4 ;  /* 0xb0ff040204007f9d */ /* 0x0011e4000810ab00 */
[----:B0-----:R-:W-:Y:S05]  /*0180*/  EXIT ;  /* 0x000000000000794d */ /* 0x001fea0003800000 */
.L_x_9:
        /* <DEDUP_REMOVED lines=15> */
.L_x_44:


//--------------------- .text.clearTexture2D_64_1 --------------------------
	.section	.text.clearTexture2D_64_1,"ax",@progbits
	.align	128
        .global         clearTexture2D_64_1
        .type           clearTexture2D_64_1,@function
        .size           clearTexture2D_64_1,(.L_x_45 - clearTexture2D_64_1)
        .other          clearTexture2D_64_1,@"STO_CUDA_ENTRY STV_DEFAULT"
clearTexture2D_64_1:
.text.clearTexture2D_64_1:
        /* <DEDUP_REMOVED lines=20> */
.L_x_10:
        /* <DEDUP_REMOVED lines=12> */
.L_x_45:


//--------------------- .text.clearTexture2D_64_0 --------------------------
	.section	.text.clearTexture2D_64_0,"ax",@progbits
	.align	128
        .global         clearTexture2D_64_0
        .type           clearTexture2D_64_0,@function
        .size           clearTexture2D_64_0,(.L_x_46 - clearTexture2D_64_0)
        .other          clearTexture2D_64_0,@"STO_CUDA_ENTRY STV_DEFAULT"
clearTexture2D_64_0:
.text.clearTexture2D_64_0:
        /* <DEDUP_REMOVED lines=16> */
[----:B------:R-:W0:Y:S02]  /*0100*/  LDC R5, c[0x0][0x3a4] ;  /* 0x0000e900ff057b82 */ /* 0x000e240000000800 */
[----:B0-----:R0:W-:Y:S02]  /*0110*/  SUST.D.BA.2D.64.STRONG.SM.TRAP [R2], R4, UR4 ;  /* 0x70ff040402007f9d */ /* 0x0011e4000810ab00 */
[----:B0-----:R-:W-:Y:S05]  /*0120*/  EXIT ;  /* 0x000000000000794d */ /* 0x001fea0003800000 */
.L_x_11:
        /* <DEDUP_REMOVED lines=13> */
.L_x_46:


//--------------------- .text.clearTexture1D_64_1 --------------------------
	.section	.text.clearTexture1D_64_1,"ax",@progbits
	.align	128
        .global         clearTexture1D_64_1
        .type           clearTexture1D_64_1,@function
        .size           clearTexture1D_64_1,(.L_x_47 - clearTexture1D_64_1)
        .other          clearTexture1D_64_1,@"STO_CUDA_ENTRY STV_DEFAULT"
clearTexture1D_64_1:
.text.clearTexture1D_64_1:
        /* <DEDUP_REMOVED lines=12> */
[----:B------:R-:W0:Y:S02]  /*00c0*/  LDC R3, c[0x0][0x39c] ;  /* 0x0000e700ff037b82 */ /* 0x000e240000000800 */
[----:B0-----:R0:W-:Y:S02]  /*00d0*/  SUST.D.BA.1D_ARRAY.64.STRONG.SM.TRAP [R2], R4, UR4 ;  /* 0x50ff040402007f9d */ /* 0x0011e4000810ab00 */
[----:B0-----:R-:W-:Y:S05]  /*00e0*/  EXIT ;  /* 0x000000000000794d */ /* 0x001fea0003800000 */
.L_x_12:
        /* <DEDUP_REMOVED lines=9> */
.L_x_47:


//--------------------- .text.clearTexture1D_64_0 --------------------------
	.section	.text.clearTexture1D_64_0,"ax",@progbits
	.align	128
        .global         clearTexture1D_64_0
        .type           clearTexture1D_64_0,@function
        .size           clearTexture1D_64_0,(.L_x_48 - clearTexture1D_64_0)
        .other          clearTexture1D_64_0,@"STO_CUDA_ENTRY STV_DEFAULT"
clearTexture1D_64_0:
.text.clearTexture1D_64_0:
        /* <DEDUP_REMOVED lines=11> */
[----:B------:R-:W0:Y:S02]  /*00b0*/  LDC R3, c[0x0][0x3a4] ;  /* 0x0000e900ff037b82 */ /* 0x000e240000000800 */
[----:B0-----:R0:W-:Y:S02]  /*00c0*/  SUST.D.BA.1D.64.STRONG.SM.TRAP [R0], R2, UR4 ;  /* 0x10ff040200007f9d */ /* 0x0011e4000810ab00 */
[----:B0-----:R-:W-:Y:S05]  /*00d0*/  EXIT ;  /* 0x000000000000794d */ /* 0x001fea0003800000 */
.L_x_13:
        /* <DEDUP_REMOVED lines=10> */
.L_x_48:


//--------------------- .text.clearTextureCube_32_1 --------------------------
	.section	.text.clearTextureCube_32_1,"ax",@progbits
	.align	128
        .global         clearTextureCube_32_1
        .type           clearTextureCube_32_1,@function
        .size           clearTextureCube_32_1,(.L_x_49 - clearTextureCube_32_1)
        .other          clearTextureCube_32_1,@"STO_CUDA_ENTRY STV_DEFAULT"
clearTextureCube_32_1:
.text.clearTextureCube_32_1:
        /* <DEDUP_REMOVED lines=17> */
[----:B0-----:R0:W-:Y:S02]  /*0110*/  SUST.D.BA.2D_ARRAY.STRONG.SM.TRAP [R4], R3, UR4 ;  /* 0x90ff040304007f9d */ /* 0x0011e4000810a900 */
[----:B0-----:R-:W-:Y:S05]  /*0120*/  EXIT ;  /* 0x000000000000794d */ /* 0x001fea0003800000 */
.L_x_14:
        /* <DEDUP_REMOVED lines=13> */
.L_x_49:


//--------------------- .text.clearTextureCube_32_0 --------------------------
	.section	.text.clearTextureCube_32_0,"ax",@progbits
	.align	128
        .global         clearTextureCube_32_0
        .type           clearTextureCube_32_0,@function
        .size           clearTextureCube_32_0,(.L_x_50 - clearTextureCube_32_0)
        .other          clearTextureCube_32_0,@"STO_CUDA_ENTRY STV_DEFAULT"
clearTextureCube_32_0:
.text.clearTextureCube_32_0:
        /* <DEDUP_REMOVED lines=19> */
.L_x_15:
        /* <DEDUP_REMOVED lines=13> */
.L_x_50:


//--------------------- .text.clearTexture3D_32_0 --------------------------
	.section	.text.clearTexture3D_32_0,"ax",@progbits
	.align	128
        .global         clearTexture3D_32_0
        .type           clearTexture3D_32_0,@function
        .size           clearTexture3D_32_0,(.L_x_51 - clearTexture3D_32_0)
        .other          clearTexture3D_32_0,@"STO_CUDA_ENTRY STV_DEFAULT"
clearTexture3D_32_0:
.text.clearTexture3D_32_0:
        /* <DEDUP_REMOVED lines=21> */
[----:B------:R-:W-:-:S04]  /*0150*/  SHF.L.U32 R4, R4, 0x2, RZ ;  /* 0x0000000204047819 */ /* 0x000fc800000006ff */
[----:B0-----:R0:W-:Y:S02]  /*0160*/  SUST.D.BA.3D.STRONG.SM.TRAP [R4], R3, UR4 ;  /* 0xb0ff040304007f9d */ /* 0x0011e4000810a900 */
[----:B0-----:R-:W-:Y:S05]  /*0170*/  EXIT ;  /* 0x000000000000794d */ /* 0x001fea0003800000 */
.L_x_16:
        /* <DEDUP_REMOVED lines=16> */
.L_x_51:


//--------------------- .text.clearTexture2D_32_1 --------------------------
	.section	.text.clearTexture2D_32_1,"ax",@progbits
	.align	128
        .global         clearTexture2D_32_1
        .type           clearTexture2D_32_1,@function
        .size           clearTexture2D_32_1,(.L_x_52 - clearTexture2D_32_1)
        .other          clearTexture2D_32_1,@"STO_CUDA_ENTRY STV_DEFAULT"
clearTexture2D_32_1:
.text.clearTexture2D_32_1:
        /* <DEDUP_REMOVED lines=19> */
.L_x_17:
        /* <DEDUP_REMOVED lines=13> */
.L_x_52:


//--------------------- .text.clearTexture2D_32_0 --------------------------
	.section	.text.clearTexture2D_32_0,"ax",@progbits
	.align	128
        .global         clearTexture2D_32_0
        .type           clearTexture2D_32_0,@function
        .size           clearTexture2D_32_0,(.L_x_53 - clearTexture2D_32_0)
        .other          clearTexture2D_32_0,@"STO_CUDA_ENTRY STV_DEFAULT"
clearTexture2D_32_0:
.text.clearTexture2D_32_0:
        /* <DEDUP_REMOVED lines=15> */
[----:B------:R-:W-:-:S04]  /*00f0*/  SHF.L.U32 R2, R0, 0x2, RZ ;  /* 0x0000000200027819 */ /* 0x000fc800000006ff */
[----:B0-----:R0:W-:Y:S02]  /*0100*/  SUST.D.BA.2D.STRONG.SM.TRAP [R2], R4, UR4 ;  /* 0x70ff040402007f9d */ /* 0x0011e4000810a900 */
[----:B0-----:R-:W-:Y:S05]  /*0110*/  EXIT ;  /* 0x000000000000794d */ /* 0x001fea0003800000 */
.L_x_18:
        /* <DEDUP_REMOVED lines=14> */
.L_x_53:


//--------------------- .text.clearTexture1D_32_1 --------------------------
	.section	.text.clearTexture1D_32_1,"ax",@progbits
	.align	128
        .global         clearTexture1D_32_1
        .type           clearTexture1D_32_1,@function
        .size           clearTexture1D_32_1,(.L_x_54 - clearTexture1D_32_1)
        .other          clearTexture1D_32_1,@"STO_CUDA_ENTRY STV_DEFAULT"
clearTexture1D_32_1:
.text.clearTexture1D_32_1:
        /* <DEDUP_REMOVED lines=12> */
[----:B0-----:R0:W-:Y:S02]  /*00c0*/  SUST.D.BA.1D_ARRAY.STRONG.SM.TRAP [R2], R4, UR4 ;  /* 0x50ff040402007f9d */ /* 0x0011e4000810a900 */
[----:B0-----:R-:W-:Y:S05]  /*00d0*/  EXIT ;  /* 0x000000000000794d */ /* 0x001fea0003800000 */
.L_x_19:
        /* <DEDUP_REMOVED lines=10> */
.L_x_54:


//--------------------- .text.clearTexture1D_32_0 --------------------------
	.section	.text.clearTexture1D_32_0,"ax",@progbits
	.align	128
        .global         clearTexture1D_32_0
        .type           clearTexture1D_32_0,@function
        .size           clearTexture1D_32_0,(.L_x_55 - clearTexture1D_32_0)
        .other          clearTexture1D_32_0,@"STO_CUDA_ENTRY STV_DEFAULT"
clearTexture1D_32_0:
.text.clearTexture1D_32_0:
        /* <DEDUP_REMOVED lines=10> */
[----:B------:R-:W-:-:S04]  /*00a0*/  SHF.L.U32 R0, R0, 0x2, RZ ;  /* 0x0000000200007819 */ /* 0x000fc800000006ff */
[----:B0-----:R0:W-:Y:S02]  /*00b0*/  SUST.D.BA.1D.STRONG.SM.TRAP [R0], R3, UR4 ;  /* 0x10ff040300007f9d */ /* 0x0011e4000810a900 */
[----:B0-----:R-:W-:Y:S05]  /*00c0*/  EXIT ;  /* 0x000000000000794d */ /* 0x001fea0003800000 */
.L_x_20:
        /* <DEDUP_REMOVED lines=11> */
.L_x_55:


//--------------------- .text.clearTextureCube_16_1 --------------------------
	.section	.text.clearTextureCube_16_1,"ax",@progbits
	.align	128
        .global         clearTextureCube_16_1
        .type           clearTextureCube_16_1,@function
        .size           clearTextureCube_16_1,(.L_x_56 - clearTextureCube_16_1)
        .other          clearTextureCube_16_1,@"STO_CUDA_ENTRY STV_DEFAULT"
clearTextureCube_16_1:
.text.clearTextureCube_16_1:
        /* <DEDUP_REMOVED lines=13> */
[----:B------:R-:W0:Y:S01]  /*00d0*/  LDC.U16 R3, c[0x0][0x3a0] ;  /* 0x0000e800ff037b82 */ /* 0x000e220000000400 */
[----:B------:R-:W0:Y:S01]  /*00e0*/  LDCU UR4, c[0x0][0x380] ;  /* 0x00007000ff0477ac */ /* 0x000e220008000800 */
[----:B------:R-:W-:-:S06]  /*00f0*/  SHF.L.U32 R4, R0, 0x1, RZ ;  /* 0x0000000100047819 */ /* 0x000fcc00000006ff */
[----:B------:R-:W0:Y:S02]  /*0100*/  LDC R6, c[0x0][0x39c] ;  /* 0x0000e700ff067b82 */ /* 0x000e240000000800 */
[----:B0-----:R0:W-:Y:S02]  /*0110*/  SUST.D.BA.2D_ARRAY.U16.STRONG.SM.TRAP [R4], R3, UR4 ;  /* 0x90ff040304007f9d */ /* 0x0011e4000810a500 */
[----:B0-----:R-:W-:Y:S05]  /*0120*/  EXIT ;  /* 0x000000000000794d */ /* 0x001fea0003800000 */
.L_x_21:
        /* <DEDUP_REMOVED lines=13> */
.L_x_56:


//--------------------- .text.clearTextureCube_16_0 --------------------------
	.section	.text.clearTextureCube_16_0,"ax",@progbits
	.align	128
        .global         clearTextureCube_16_0
        .type           clearTextureCube_16_0,@function
        .size           clearTextureCube_16_0,(.L_x_57 - clearTextureCube_16_0)
        .other          clearTextureCube_16_0,@"STO_CUDA_ENTRY STV_DEFAULT"
clearTextureCube_16_0:
.text.clearTextureCube_16_0:
        /* <DEDUP_REMOVED lines=19> */
.L_x_22:
        /* <DEDUP_REMOVED lines=13> */
.L_x_57:


//--------------------- .text.clearTexture3D_16_0 --------------------------
	.section	.text.clearTexture3D_16_0,"ax",@progbits
	.align	128
        .global         clearTexture3D_16_0
        .type           clearTexture3D_16_0,@function
        .size           clearTexture3D_16_0,(.L_x_58 - clearTexture3D_16_0)
        .other          clearTexture3D_16_0,@"STO_CUDA_ENTRY STV_DEFAULT"
clearTexture3D_16_0:
.text.clearTexture3D_16_0:
        /* <DEDUP_REMOVED lines=19> */
[----:B------:R-:W0:Y:S01]  /*0130*/  LDC.U16 R3, c[0x0][0x3a0] ;  /* 0x0000e800ff037b82 */ /* 0x000e220000000400 */
[----:B------:R-:W0:Y:S01]  /*0140*/  LDCU UR4, c[0x0][0x380] ;  /* 0x00007000ff0477ac */ /* 0x000e220008000800 */
[----:B------:R-:W-:-:S04]  /*0150*/  SHF.L.U32 R4, R4, 0x1, RZ ;  /* 0x0000000104047819 */ /* 0x000fc800000006ff */
[----:B0-----:R0:W-:Y:S02]  /*0160*/  SUST.D.BA.3D.U16.STRONG.SM.TRAP [R4], R3, UR4 ;  /* 0xb0ff040304007f9d */ /* 0x0011e4000810a500 */
[----:B0-----:R-:W-:Y:S05]  /*0170*/  EXIT ;  /* 0x000000000000794d */ /* 0x001fea0003800000 */
.L_x_23:
        /* <DEDUP_REMOVED lines=16> */
.L_x_58:


//--------------------- .text.clearTexture2D_16_1 --------------------------
	.section	.text.clearTexture2D_16_1,"ax",@progbits
	.align	128
        .global         clearTexture2D_16_1
        .type           clearTexture2D_16_1,@function
        .size           clearTexture2D_16_1,(.L_x_59 - clearTexture2D_16_1)
        .other          clearTexture2D_16_1,@"STO_CUDA_ENTRY STV_DEFAULT"
clearTexture2D_16_1:
.text.clearTexture2D_16_1:
        /* <DEDUP_REMOVED lines=19> */
.L_x_24:
        /* <DEDUP_REMOVED lines=13> */
.L_x_59:


//--------------------- .text.clearTexture2D_16_0 --------------------------
	.section	.text.clearTexture2D_16_0,"ax",@progbits
	.align	128
        .global         clearTexture2D_16_0
        .type           clearTexture2D_16_0,@function
        .size           clearTexture2D_16_0,(.L_x_60 - clearTexture2D_16_0)
        .other          clearTexture2D_16_0,@"STO_CUDA_ENTRY STV_DEFAULT"
clearTexture2D_16_0:
.text.clearTexture2D_16_0:
        /* <DEDUP_REMOVED lines=15> */
[----:B------:R-:W-:-:S04]  /*00f0*/  SHF.L.U32 R2, R0, 0x1, RZ ;  /* 0x0000000100027819 */ /* 0x000fc800000006ff */
[----:B0-----:R0:W-:Y:S02]  /*0100*/  SUST.D.BA.2D.U16.STRONG.SM.TRAP [R2], R4, UR4 ;  /* 0x70ff040402007f9d */ /* 0x0011e4000810a500 */
[----:B0-----:R-:W-:Y:S05]  /*0110*/  EXIT ;  /* 0x000000000000794d */ /* 0x001fea0003800000 */
.L_x_25:
        /* <DEDUP_REMOVED lines=14> */
.L_x_60:


//--------------------- .text.clearTexture1D_16_1 --------------------------
	.section	.text.clearTexture1D_16_1,"ax",@progbits
	.align	128
        .global         clearTexture1D_16_1
        .type           clearTexture1D_16_1,@function
        .size           clearTexture1D_16_1,(.L_x_61 - clearTexture1D_16_1)
        .other          clearTexture1D_16_1,@"STO_CUDA_ENTRY STV_DEFAULT"
clearTexture1D_16_1:
.text.clearTexture1D_16_1:
        /* <DEDUP_REMOVED lines=8> */
[----:B------:R-:W0:Y:S01]  /*0080*/  LDC.U16 R4, c[0x0][0x3a0] ;  /* 0x0000e800ff047b82 */ /* 0x000e220000000400 */
[----:B------:R-:W0:Y:S01]  /*0090*/  LDCU UR4, c[0x0][0x380] ;  /* 0x00007000ff0477ac */ /* 0x000e220008000800 */
[----:B------:R-:W-:-:S06]  /*00a0*/  SHF.L.U32 R2, R0, 0x1, RZ ;  /* 0x0000000100027819 */ /* 0x000fcc00000006ff */
[----:B------:R-:W0:Y:S02]  /*00b0*/  LDC R3, c[0x0][0x39c] ;  /* 0x0000e700ff037b82 */ /* 0x000e240000000800 */
[----:B0-----:R0:W-:Y:S02]  /*00c0*/  SUST.D.BA.1D_ARRAY.U16.STRONG.SM.TRAP [R2], R4, UR4 ;  /* 0x50ff040402007f9d */ /* 0x0011e4000810a500 */
[----:B0-----:R-:W-:Y:S05]  /*00d0*/  EXIT ;  /* 0x000000000000794d */ /* 0x001fea0003800000 */
.L_x_26:
        /* <DEDUP_REMOVED lines=10> */
.L_x_61:


//--------------------- .text.clearTexture1D_16_0 --------------------------
	.section	.text.clearTexture1D_16_0,"ax",@progbits
	.align	128
        .global         clearTexture1D_16_0
        .type           clearTexture1D_16_0,@function
        .size           clearTexture1D_16_0,(.L_x_62 - clearTexture1D_16_0)
        .other          clearTexture1D_16_0,@"STO_CUDA_ENTRY STV_DEFAULT"
clearTexture1D_16_0:
.text.clearTexture1D_16_0:
        /* <DEDUP_REMOVED lines=10> */
[----:B------:R-:W-:-:S04]  /*00a0*/  SHF.L.U32 R0, R0, 0x1, RZ ;  /* 0x0000000100007819 */ /* 0x000fc800000006ff */
[----:B0-----:R0:W-:Y:S02]  /*00b0*/  SUST.D.BA.1D.U16.STRONG.SM.TRAP [R0], R3, UR4 ;  /* 0x10ff040300007f9d */ /* 0x0011e4000810a500 */
[----:B0-----:R-:W-:Y:S05]  /*00c0*/  EXIT ;  /* 0x000000000000794d */ /* 0x001fea0003800000 */
.L_x_27:
        /* <DEDUP_REMOVED lines=11> */
.L_x_62:


//--------------------- .text.clearTextureCube_8_1 --------------------------
	.section	.text.clearTextureCube_8_1,"ax",@progbits
	.align	128
        .global         clearTextureCube_8_1
        .type           clearTextureCube_8_1,@function
        .size           clearTextureCube_8_1,(.L_x_63 - clearTextureCube_8_1)
        .other          clearTextureCube_8_1,@"STO_CUDA_ENTRY STV_DEFAULT"
clearTextureCube_8_1:
.text.clearTextureCube_8_1:
        /* <DEDUP_REMOVED lines=14> */
[----:B------:R-:W1:Y:S07]  /*00e0*/  LDCU UR4, c[0x0][0x380] ;  /* 0x00007000ff0477ac */ /* 0x000e6e0008000800 */
[----:B------:R-:W1:Y:S01]  /*00f0*/  LDC R6, c[0x0][0x39c] ;  /* 0x0000e700ff067b82 */ /* 0x000e620000000800 */
[----:B0-----:R-:W-:-:S04]  /*0100*/  LOP3.LUT R3, R0, 0xff, RZ, 0xc0, !PT ;  /* 0x000000ff00037812 */ /* 0x001fc800078ec0ff */
[----:B-1----:R0:W-:Y:S02]  /*0110*/  SUST.D.BA.2D_ARRAY.U8.STRONG.SM.TRAP [R4], R3, UR4 ;  /* 0x90ff040304007f9d */ /* 0x0021e4000810a100 */
[----:B0-----:R-:W-:Y:S05]  /*0120*/  EXIT ;  /* 0x000000000000794d */ /* 0x001fea0003800000 */
.L_x_28:
        /* <DEDUP_REMOVED lines=13> */
.L_x_63:


//--------------------- .text.clearTextureCube_8_0 --------------------------
	.section	.text.clearTextureCube_8_0,"ax",@progbits
	.align	128
        .global         clearTextureCube_8_0
        .type           clearTextureCube_8_0,@function
        .size           clearTextureCube_8_0,(.L_x_64 - clearTextureCube_8_0)
        .other          clearTextureCube_8_0,@"STO_CUDA_ENTRY STV_DEFAULT"
clearTextureCube_8_0:
.text.clearTextureCube_8_0:
        /* <DEDUP_REMOVED lines=19> */
.L_x_29:
        /* <DEDUP_REMOVED lines=13> */
.L_x_64:


//--------------------- .text.clearTexture3D_8_0  --------------------------
	.section	.text.clearTexture3D_8_0,"ax",@progbits
	.align	128
        .global         clearTexture3D_8_0
        .type           clearTexture3D_8_0,@function
        .size           clearTexture3D_8_0,(.L_x_65 - clearTexture3D_8_0)
        .other          clearTexture3D_8_0,@"STO_CUDA_ENTRY STV_DEFAULT"
clearTexture3D_8_0:
.text.clearTexture3D_8_0:
        /* <DEDUP_REMOVED lines=20> */
[----:B------:R-:W1:Y:S01]  /*0140*/  LDCU UR4, c[0x0][0x380] ;  /* 0x00007000ff0477ac */ /* 0x000e620008000800 */
[----:B0-----:R-:W-:-:S04]  /*0150*/  LOP3.LUT R3, R0, 0xff, RZ, 0xc0, !PT ;  /* 0x000000ff00037812 */ /* 0x001fc800078ec0ff */
[----:B-1----:R0:W-:Y:S02]  /*0160*/  SUST.D.BA.3D.U8.STRONG.SM.TRAP [R4], R3, UR4 ;  /* 0xb0ff040304007f9d */ /* 0x0021e4000810a100 */
[----:B0-----:R-:W-:Y:S05]  /*0170*/  EXIT ;  /* 0x000000000000794d */ /* 0x001fea0003800000 */
.L_x_30:
        /* <DEDUP_REMOVED lines=16> */
.L_x_65:


//--------------------- .text.clearTexture2D_8_1  --------------------------
	.section	.text.clearTexture2D_8_1,"ax",@progbits
	.align	128
        .global         clearTexture2D_8_1
        .type           clearTexture2D_8_1,@function
        .size           clearTexture2D_8_1,(.L_x_66 - clearTexture2D_8_1)
        .other          clearTexture2D_8_1,@"STO_CUDA_ENTRY STV_DEFAULT"
clearTexture2D_8_1:
.text.clearTexture2D_8_1:
        /* <DEDUP_REMOVED lines=19> */
.L_x_31:
        /* <DEDUP_REMOVED lines=13> */
.L_x_66:


//--------------------- .text.clearTexture2D_8_0  --------------------------
	.section	.text.clearTexture2D_8_0,"ax",@progbits
	.align	128
        .global         clearTexture2D_8_0
        .type           clearTexture2D_8_0,@function
        .size           clearTexture2D_8_0,(.L_x_67 - clearTexture2D_8_0)
        .other          clearTexture2D_8_0,@"STO_CUDA_ENTRY STV_DEFAULT"
clearTexture2D_8_0:
.text.clearTexture2D_8_0:
        /* <DEDUP_REMOVED lines=14> */
[----:B------:R-:W1:Y:S01]  /*00e0*/  LDCU UR4, c[0x0][0x380] ;  /* 0x00007000ff0477ac */ /* 0x000e620008000800 */
[----:B0-----:R-:W-:-:S04]  /*00f0*/  LOP3.LUT R0, R0, 0xff, RZ, 0xc0, !PT ;  /* 0x000000ff00007812 */ /* 0x001fc800078ec0ff */
[----:B-1----:R0:W-:Y:S02]  /*0100*/  SUST.D.BA.2D.U8.STRONG.SM.TRAP [R2], R0, UR4 ;  /* 0x70ff040002007f9d */ /* 0x0021e4000810a100 */
[----:B0-----:R-:W-:Y:S05]  /*0110*/  EXIT ;  /* 0x000000000000794d */ /* 0x001fea0003800000 */
.L_x_32:
        /* <DEDUP_REMOVED lines=14> */
.L_x_67:


//--------------------- .text.clearTexture1D_8_1  --------------------------
	.section	.text.clearTexture1D_8_1,"ax",@progbits
	.align	128
        .global         clearTexture1D_8_1
        .type           clearTexture1D_8_1,@function
        .size           clearTexture1D_8_1,(.L_x_68 - clearTexture1D_8_1)
        .other          clearTexture1D_8_1,@"STO_CUDA_ENTRY STV_DEFAULT"
clearTexture1D_8_1:
.text.clearTexture1D_8_1:
        /* <DEDUP_REMOVED lines=9> */
[----:B------:R-:W1:Y:S07]  /*0090*/  LDCU UR4, c[0x0][0x380] ;  /* 0x00007000ff0477ac */ /* 0x000e6e0008000800 */
[----:B------:R-:W1:Y:S01]  /*00a0*/  LDC R3, c[0x0][0x39c] ;  /* 0x0000e700ff037b82 */ /* 0x000e620000000800 */
[----:B0-----:R-:W-:-:S04]  /*00b0*/  LOP3.LUT R0, R0, 0xff, RZ, 0xc0, !PT ;  /* 0x000000ff00007812 */ /* 0x001fc800078ec0ff */
[----:B-1----:R0:W-:Y:S02]  /*00c0*/  SUST.D.BA.1D_ARRAY.U8.STRONG.SM.TRAP [R2], R0, UR4 ;  /* 0x50ff040002007f9d */ /* 0x0021e4000810a100 */
[----:B0-----:R-:W-:Y:S05]  /*00d0*/  EXIT ;  /* 0x000000000000794d */ /* 0x001fea0003800000 */
.L_x_33:
        /* <DEDUP_REMOVED lines=10> */
.L_x_68:


//--------------------- .text.clearTexture1D_8_0  --------------------------
	.section	.text.clearTexture1D_8_0,"ax",@progbits
	.align	128
        .global         clearTexture1D_8_0
        .type           clearTexture1D_8_0,@function
        .size           clearTexture1D_8_0,(.L_x_69 - clearTexture1D_8_0)
        .other          clearTexture1D_8_0,@"STO_CUDA_ENTRY STV_DEFAULT"
clearTexture1D_8_0:
.text.clearTexture1D_8_0:
        /* <DEDUP_REMOVED lines=9> */
[----:B------:R-:W1:Y:S01]  /*0090*/  LDCU UR4, c[0x0][0x380] ;  /* 0x00007000ff0477ac */ /* 0x000e620008000800 */
[----:B0-----:R-:W-:-:S04]  /*00a0*/  LOP3.LUT R3, R2, 0xff, RZ, 0xc0, !PT ;  /* 0x000000ff02037812 */ /* 0x001fc800078ec0ff */
[----:B-1----:R0:W-:Y:S02]  /*00b0*/  SUST.D.BA.1D.U8.STRONG.SM.TRAP [R0], R3, UR4 ;  /* 0x10ff040300007f9d */ /* 0x0021e4000810a100 */
[----:B0-----:R-:W-:Y:S05]  /*00c0*/  EXIT ;  /* 0x000000000000794d */ /* 0x001fea0003800000 */
.L_x_34:
        /* <DEDUP_REMOVED lines=11> */
.L_x_69:


//--------------------- .nv.shared.reserved.0     --------------------------
	.section	.nv.shared.reserved.0,"aw",@nobits
	.weak		__nv_reservedSMEM_offset_0_alias
	.size		__nv_reservedSMEM_offset_0_alias, 0, 64
	.other		__nv_reservedSMEM_offset_0_alias,@"STO_CUDA_RESERVED_SHARED STV_DEFAULT"
__nv_reservedSMEM_offset_0_alias:
	.zero		0
	.zero		64


//--------------------- .nv.constant0.clearTextureCube_128_1 --------------------------
	.section	.nv.constant0.clearTextureCube_128_1,"a",@progbits
	.sectionflags	@""
	.align	4
.nv.constant0.clearTextureCube_128_1:
	.zero		944


//--------------------- .nv.constant0.clearTextureCube_128_0 --------------------------
	.section	.nv.constant0.clearTextureCube_128_0,"a",@progbits
	.sectionflags	@""
	.align	4
.nv.constant0.clearTextureCube_128_0:
	.zero		944


//--------------------- .nv.constant0.clearTexture3D_128_0 --------------------------
	.section	.nv.constant0.clearTexture3D_128_0,"a",@progbits
	.sectionflags	@""
	.align	4
.nv.constant0.clearTexture3D_128_0:
	.zero		944


//--------------------- .nv.constant0.clearTexture2D_128_1 --------------------------
	.section	.nv.constant0.clearTexture2D_128_1,"a",@progbits
	.sectionflags	@""
	.align	4
.nv.constant0.clearTexture2D_128_1:
	.zero		944


//--------------------- .nv.constant0.clearTexture2D_128_0 --------------------------
	.section	.nv.constant0.clearTexture2D_128_0,"a",@progbits
	.sectionflags	@""
	.align	4
.nv.constant0.clearTexture2D_128_0:
	.zero		944


//--------------------- .nv.constant0.clearTexture1D_128_1 --------------------------
	.section	.nv.constant0.clearTexture1D_128_1,"a",@progbits
	.sectionflags	@""
	.align	4
.nv.constant0.clearTexture1D_128_1:
	.zero		944


//--------------------- .nv.constant0.clearTexture1D_128_0 --------------------------
	.section	.nv.constant0.clearTexture1D_128_0,"a",@progbits
	.sectionflags	@""
	.align	4
.nv.constant0.clearTexture1D_128_0:
	.zero		944


//--------------------- .nv.constant0.clearTextureCube_64_1 --------------------------
	.section	.nv.constant0.clearTextureCube_64_1,"a",@progbits
	.sectionflags	@""
	.align	4
.nv.constant0.clearTextureCube_64_1:
	.zero		944


//--------------------- .nv.constant0.clearTextureCube_64_0 --------------------------
	.section	.nv.constant0.clearTextureCube_64_0,"a",@progbits
	.sectionflags	@""
	.align	4
.nv.constant0.clearTextureCube_64_0:
	.zero		944


//--------------------- .nv.constant0.clearTexture3D_64_0 --------------------------
	.section	.nv.constant0.clearTexture3D_64_0,"a",@progbits
	.sectionflags	@""
	.align	4
.nv.constant0.clearTexture3D_64_0:
	.zero		944


//--------------------- .nv.constant0.clearTexture2D_64_1 --------------------------
	.section	.nv.constant0.clearTexture2D_64_1,"a",@progbits
	.sectionflags	@""
	.align	4
.nv.constant0.clearTexture2D_64_1:
	.zero		944


//--------------------- .nv.constant0.clearTexture2D_64_0 --------------------------
	.section	.nv.constant0.clearTexture2D_64_0,"a",@progbits
	.sectionflags	@""
	.align	4
.nv.constant0.clearTexture2D_64_0:
	.zero		944


//--------------------- .nv.constant0.clearTexture1D_64_1 --------------------------
	.section	.nv.constant0.clearTexture1D_64_1,"a",@progbits
	.sectionflags	@""
	.align	4
.nv.constant0.clearTexture1D_64_1:
	.zero		944


//--------------------- .nv.constant0.clearTexture1D_64_0 --------------------------
	.section	.nv.constant0.clearTexture1D_64_0,"a",@progbits
	.sectionflags	@""
	.align	4
.nv.constant0.clearTexture1D_64_0:
	.zero		944


//--------------------- .nv.constant0.clearTextureCube_32_1 --------------------------
	.section	.nv.constant0.clearTextureCube_32_1,"a",@progbits
	.sectionflags	@""
	.align	4
.nv.constant0.clearTextureCube_32_1:
	.zero		944


//--------------------- .nv.constant0.clearTextureCube_32_0 --------------------------
	.section	.nv.constant0.clearTextureCube_32_0,"a",@progbits
	.sectionflags	@""
	.align	4
.nv.constant0.clearTextureCube_32_0:
	.zero		944


//--------------------- .nv.constant0.clearTexture3D_32_0 --------------------------
	.section	.nv.constant0.clearTexture3D_32_0,"a",@progbits
	.sectionflags	@""
	.align	4
.nv.constant0.clearTexture3D_32_0:
	.zero		944


//--------------------- .nv.constant0.clearTexture2D_32_1 --------------------------
	.section	.nv.constant0.clearTexture2D_32_1,"a",@progbits
	.sectionflags	@""
	.align	4
.nv.constant0.clearTexture2D_32_1:
	.zero		944


//--------------------- .nv.constant0.clearTexture2D_32_0 --------------------------
	.section	.nv.constant0.clearTexture2D_32_0,"a",@progbits
	.sectionflags	@""
	.align	4
.nv.constant0.clearTexture2D_32_0:
	.zero		944


//--------------------- .nv.constant0.clearTexture1D_32_1 --------------------------
	.section	.nv.constant0.clearTexture1D_32_1,"a",@progbits
	.sectionflags	@""
	.align	4
.nv.constant0.clearTexture1D_32_1:
	.zero		944


//--------------------- .nv.constant0.clearTexture1D_32_0 --------------------------
	.section	.nv.constant0.clearTexture1D_32_0,"a",@progbits
	.sectionflags	@""
	.align	4
.nv.constant0.clearTexture1D_32_0:
	.zero		944


//--------------------- .nv.constant0.clearTextureCube_16_1 --------------------------
	.section	.nv.constant0.clearTextureCube_16_1,"a",@progbits
	.sectionflags	@""
	.align	4
.nv.constant0.clearTextureCube_16_1:
	.zero		944


//--------------------- .nv.constant0.clearTextureCube_16_0 --------------------------
	.section	.nv.constant0.clearTextureCube_16_0,"a",@progbits
	.sectionflags	@""
	.align	4
.nv.constant0.clearTextureCube_16_0:
	.zero		944


//--------------------- .nv.constant0.clearTexture3D_16_0 --------------------------
	.section	.nv.constant0.clearTexture3D_16_0,"a",@progbits
	.sectionflags	@""
	.align	4
.nv.constant0.clearTexture3D_16_0:
	.zero		944


//--------------------- .nv.constant0.clearTexture2D_16_1 --------------------------
	.section	.nv.constant0.clearTexture2D_16_1,"a",@progbits
	.sectionflags	@""
	.align	4
.nv.constant0.clearTexture2D_16_1:
	.zero		944


//--------------------- .nv.constant0.clearTexture2D_16_0 --------------------------
	.section	.nv.constant0.clearTexture2D_16_0,"a",@progbits
	.sectionflags	@""
	.align	4
.nv.constant0.clearTexture2D_16_0:
	.zero		944


//--------------------- .nv.constant0.clearTexture1D_16_1 --------------------------
	.section	.nv.constant0.clearTexture1D_16_1,"a",@progbits
	.sectionflags	@""
	.align	4
.nv.constant0.clearTexture1D_16_1:
	.zero		944


//--------------------- .nv.constant0.clearTexture1D_16_0 --------------------------
	.section	.nv.constant0.clearTexture1D_16_0,"a",@progbits
	.sectionflags	@""
	.align	4
.nv.constant0.clearTexture1D_16_0:
	.zero		944


//--------------------- .nv.constant0.clearTextureCube_8_1 --------------------------
	.section	.nv.constant0.clearTextureCube_8_1,"a",@progbits
	.sectionflags	@""
	.align	4
.nv.constant0.clearTextureCube_8_1:
	.zero		944


//--------------------- .nv.constant0.clearTextureCube_8_0 --------------------------
	.section	.nv.constant0.clearTextureCube_8_0,"a",@progbits
	.sectionflags	@""
	.align	4
.nv.constant0.clearTextureCube_8_0:
	.zero		944


//--------------------- .nv.constant0.clearTexture3D_8_0 --------------------------
	.section	.nv.constant0.clearTexture3D_8_0,"a",@progbits
	.sectionflags	@""
	.align	4
.nv.constant0.clearTexture3D_8_0:
	.zero		944


//--------------------- .nv.constant0.clearTexture2D_8_1 --------------------------
	.section	.nv.constant0.clearTexture2D_8_1,"a",@progbits
	.sectionflags	@""
	.align	4
.nv.constant0.clearTexture2D_8_1:
	.zero		944


//--------------------- .nv.constant0.clearTexture2D_8_0 --------------------------
	.section	.nv.constant0.clearTexture2D_8_0,"a",@progbits
	.sectionflags	@""
	.align	4
.nv.constant0.clearTexture2D_8_0:
	.zero		944


//--------------------- .nv.constant0.clearTexture1D_8_1 --------------------------
	.section	.nv.constant0.clearTexture1D_8_1,"a",@progbits
	.sectionflags	@""
	.align	4
.nv.constant0.clearTexture1D_8_1:
	.zero		944


//--------------------- .nv.constant0.clearTexture1D_8_0 --------------------------
	.section	.nv.constant0.clearTexture1D_8_0,"a",@progbits
	.sectionflags	@""
	.align	4
.nv.constant0.clearTexture1D_8_0:
	.zero		944


//--------------------- SYMBOLS --------------------------

	.type		.nv.reservedSmem.offset0,@object
	.size		.nv.reservedSmem.offset0,0x4
